//
// Generated by NVIDIA NVVM Compiler
//
// Compiler Build ID: CL-36424714
// Cuda compilation tools, release 13.0, V13.0.88
// Based on NVVM 20.0.0
//

.version 9.0
.target sm_100
.address_size 64

	// .globl	_Z18bit_to_pauli_basisPdjj
.extern .shared .align 16 .b8 ptm[];
.extern .shared .align 16 .b8 s_diag[];

.visible .entry _Z18bit_to_pauli_basisPdjj(
	.param .u64 .ptr .align 1 _Z18bit_to_pauli_basisPdjj_param_0,
	.param .u32 _Z18bit_to_pauli_basisPdjj_param_1,
	.param .u32 _Z18bit_to_pauli_basisPdjj_param_2
)
{
	.reg .pred 	%p<10>;
	.reg .b32 	%r<32>;
	.reg .b64 	%rd<7>;
	.reg .b64 	%fd<13>;

	ld.param.u64 	%rd3, [_Z18bit_to_pauli_basisPdjj_param_0];
	ld.param.u32 	%r3, [_Z18bit_to_pauli_basisPdjj_param_1];
	ld.param.u32 	%r4, [_Z18bit_to_pauli_basisPdjj_param_2];
	mov.u32 	%r5, %ctaid.x;
	mov.u32 	%r6, %ntid.x;
	mov.u32 	%r7, %tid.x;
	mad.lo.s32 	%r1, %r5, %r6, %r7;
	mov.u32 	%r8, %ctaid.y;
	mov.u32 	%r9, %ntid.y;
	mov.u32 	%r10, %tid.y;
	mad.lo.s32 	%r11, %r8, %r9, %r10;
	mov.b32 	%r12, 1;
	shl.b32 	%r13, %r12, %r4;
	setp.ge.s32 	%p1, %r1, %r13;
	setp.ge.u32 	%p2, %r11, %r13;
	or.pred  	%p3, %p1, %p2;
	@%p3 bra 	$L__BB0_5;
	cvta.to.global.u64 	%rd4, %rd3;
	or.b32  	%r15, %r3, %r1;
	shl.b32 	%r16, %r15, %r4;
	not.b32 	%r17, %r3;
	and.b32  	%r18, %r11, %r17;
	or.b32  	%r19, %r16, %r18;
	shl.b32 	%r20, %r19, 1;
	and.b32  	%r21, %r1, %r17;
	shl.b32 	%r22, %r21, %r4;
	or.b32  	%r23, %r11, %r22;
	or.b32  	%r24, %r23, %r3;
	shl.b32 	%r25, %r24, 1;
	and.b32  	%r26, %r3, %r1;
	setp.eq.s32 	%p4, %r26, 0;
	not.b32 	%r27, %r11;
	and.b32  	%r28, %r3, %r27;
	setp.eq.s32 	%p5, %r28, 0;
	mul.wide.s32 	%rd5, %r20, 8;
	add.s64 	%rd1, %rd4, %rd5;
	mul.wide.s32 	%rd6, %r25, 8;
	add.s64 	%rd2, %rd4, %rd6;
	or.pred  	%p6, %p4, %p5;
	@%p6 bra 	$L__BB0_3;
	ld.global.f64 	%fd1, [%rd1];
	ld.global.f64 	%fd2, [%rd2];
	add.f64 	%fd3, %fd1, %fd2;
	mul.f64 	%fd4, %fd3, 0d3FE6A09E667F3BCD;
	st.global.f64 	[%rd1], %fd4;
	sub.f64 	%fd5, %fd1, %fd2;
	mul.f64 	%fd6, %fd5, 0d3FE6A09E667F3BCD;
	st.global.f64 	[%rd2], %fd6;
$L__BB0_3:
	not.b32 	%r29, %r1;
	and.b32  	%r30, %r3, %r29;
	setp.eq.s32 	%p7, %r30, 0;
	and.b32  	%r31, %r3, %r11;
	setp.eq.s32 	%p8, %r31, 0;
	or.pred  	%p9, %p7, %p8;
	@%p9 bra 	$L__BB0_5;
	ld.global.f64 	%fd7, [%rd1+8];
	ld.global.f64 	%fd8, [%rd2+8];
	add.f64 	%fd9, %fd7, %fd8;
	mul.f64 	%fd10, %fd9, 0d3FE6A09E667F3BCD;
	st.global.f64 	[%rd1+8], %fd10;
	sub.f64 	%fd11, %fd7, %fd8;
	mul.f64 	%fd12, %fd11, 0d3FE6A09E667F3BCD;
	st.global.f64 	[%rd2+8], %fd12;
$L__BB0_5:
	ret;

}
	// .globl	_Z15pauli_reshufflePdS_jj
.visible .entry _Z15pauli_reshufflePdS_jj(
	.param .u64 .ptr .align 1 _Z15pauli_reshufflePdS_jj_param_0,
	.param .u64 .ptr .align 1 _Z15pauli_reshufflePdS_jj_param_1,
	.param .u32 _Z15pauli_reshufflePdS_jj_param_2,
	.param .u32 _Z15pauli_reshufflePdS_jj_param_3
)
{
	.reg .pred 	%p<7>;
	.reg .b32 	%r<130>;
	.reg .b64 	%rd<13>;
	.reg .b64 	%fd<7>;

	ld.param.u64 	%rd3, [_Z15pauli_reshufflePdS_jj_param_0];
	ld.param.u64 	%rd4, [_Z15pauli_reshufflePdS_jj_param_1];
	ld.param.u32 	%r12, [_Z15pauli_reshufflePdS_jj_param_2];
	ld.param.u32 	%r13, [_Z15pauli_reshufflePdS_jj_param_3];
	cvta.to.global.u64 	%rd1, %rd3;
	cvta.to.global.u64 	%rd2, %rd4;
	mov.u32 	%r14, %ctaid.x;
	mov.u32 	%r15, %ntid.x;
	mov.u32 	%r16, %tid.x;
	mad.lo.s32 	%r1, %r14, %r15, %r16;
	mov.u32 	%r17, %ctaid.y;
	mov.u32 	%r18, %ntid.y;
	mov.u32 	%r19, %tid.y;
	mad.lo.s32 	%r20, %r17, %r18, %r19;
	mov.b32 	%r21, 1;
	shl.b32 	%r22, %r21, %r12;
	setp.ge.s32 	%p1, %r1, %r22;
	setp.ge.u32 	%p2, %r20, %r22;
	or.pred  	%p3, %p1, %p2;
	@%p3 bra 	$L__BB1_7;
	not.b32 	%r25, %r1;
	and.b32  	%r128, %r20, %r25;
	setp.eq.s32 	%p4, %r128, 0;
	mov.b32 	%r129, 0;
	@%p4 bra 	$L__BB1_4;
	mov.b32 	%r129, 0;
$L__BB1_3:
	and.b32  	%r27, %r128, 1;
	add.s32 	%r129, %r129, %r27;
	shr.u32 	%r7, %r128, 1;
	setp.gt.u32 	%p5, %r128, 1;
	mov.u32 	%r128, %r7;
	@%p5 bra 	$L__BB1_3;
$L__BB1_4:
	and.b32  	%r9, %r129, 2;
	shl.b32 	%r28, %r1, %r12;
	or.b32  	%r29, %r28, %r20;
	shl.b32 	%r30, %r29, 1;
	and.b32  	%r31, %r129, 1;
	or.b32  	%r10, %r31, %r30;
	and.b32  	%r32, %r1, 1;
	shl.b32 	%r33, %r20, 1;
	and.b32  	%r34, %r33, 2;
	or.b32  	%r35, %r34, %r32;
	shl.b32 	%r36, %r1, 1;
	and.b32  	%r37, %r36, 4;
	shl.b32 	%r38, %r20, 2;
	and.b32  	%r39, %r38, 8;
	or.b32  	%r40, %r39, %r35;
	or.b32  	%r41, %r40, %r37;
	shl.b32 	%r42, %r1, 2;
	and.b32  	%r43, %r42, 16;
	shl.b32 	%r44, %r20, 3;
	and.b32  	%r45, %r44, 32;
	or.b32  	%r46, %r45, %r41;
	or.b32  	%r47, %r46, %r43;
	shl.b32 	%r48, %r1, 3;
	and.b32  	%r49, %r48, 64;
	shl.b32 	%r50, %r20, 4;
	and.b32  	%r51, %r50, 128;
	or.b32  	%r52, %r51, %r47;
	or.b32  	%r53, %r52, %r49;
	shl.b32 	%r54, %r1, 4;
	and.b32  	%r55, %r54, 256;
	shl.b32 	%r56, %r20, 5;
	and.b32  	%r57, %r56, 512;
	or.b32  	%r58, %r57, %r53;
	or.b32  	%r59, %r58, %r55;
	shl.b32 	%r60, %r1, 5;
	and.b32  	%r61, %r60, 1024;
	shl.b32 	%r62, %r20, 6;
	and.b32  	%r63, %r62, 2048;
	or.b32  	%r64, %r63, %r59;
	or.b32  	%r65, %r64, %r61;
	shl.b32 	%r66, %r1, 6;
	and.b32  	%r67, %r66, 4096;
	shl.b32 	%r68, %r20, 7;
	and.b32  	%r69, %r68, 8192;
	or.b32  	%r70, %r69, %r65;
	or.b32  	%r71, %r70, %r67;
	shl.b32 	%r72, %r1, 7;
	and.b32  	%r73, %r72, 16384;
	shl.b32 	%r74, %r20, 8;
	and.b32  	%r75, %r74, 32768;
	or.b32  	%r76, %r75, %r71;
	or.b32  	%r77, %r76, %r73;
	shl.b32 	%r78, %r1, 8;
	and.b32  	%r79, %r78, 65536;
	shl.b32 	%r80, %r20, 9;
	and.b32  	%r81, %r80, 131072;
	or.b32  	%r82, %r81, %r77;
	or.b32  	%r83, %r82, %r79;
	shl.b32 	%r84, %r1, 9;
	and.b32  	%r85, %r84, 262144;
	shl.b32 	%r86, %r20, 10;
	and.b32  	%r87, %r86, 524288;
	or.b32  	%r88, %r87, %r83;
	or.b32  	%r89, %r88, %r85;
	shl.b32 	%r90, %r1, 10;
	and.b32  	%r91, %r90, 1048576;
	shl.b32 	%r92, %r20, 11;
	and.b32  	%r93, %r92, 2097152;
	or.b32  	%r94, %r93, %r89;
	or.b32  	%r95, %r94, %r91;
	shl.b32 	%r96, %r1, 11;
	and.b32  	%r97, %r96, 4194304;
	shl.b32 	%r98, %r20, 12;
	and.b32  	%r99, %r98, 8388608;
	or.b32  	%r100, %r99, %r95;
	or.b32  	%r101, %r100, %r97;
	shl.b32 	%r102, %r1, 12;
	and.b32  	%r103, %r102, 16777216;
	shl.b32 	%r104, %r20, 13;
	and.b32  	%r105, %r104, 33554432;
	or.b32  	%r106, %r105, %r101;
	or.b32  	%r107, %r106, %r103;
	shl.b32 	%r108, %r1, 13;
	and.b32  	%r109, %r108, 67108864;
	shl.b32 	%r110, %r20, 14;
	and.b32  	%r111, %r110, 134217728;
	or.b32  	%r112, %r111, %r107;
	or.b32  	%r113, %r112, %r109;
	shl.b32 	%r114, %r1, 14;
	and.b32  	%r115, %r114, 268435456;
	shl.b32 	%r116, %r20, 15;
	and.b32  	%r117, %r116, 536870912;
	or.b32  	%r118, %r117, %r113;
	or.b32  	%r119, %r118, %r115;
	shl.b32 	%r120, %r1, 15;
	and.b32  	%r121, %r120, 1073741824;
	shl.b32 	%r122, %r20, 16;
	and.b32  	%r123, %r122, -2147483648;
	or.b32  	%r124, %r123, %r119;
	or.b32  	%r11, %r124, %r121;
	setp.ne.s32 	%p6, %r13, 0;
	@%p6 bra 	$L__BB1_6;
	sub.s32 	%r126, 1, %r9;
	cvt.rn.f64.s32 	%fd4, %r126;
	mul.wide.u32 	%rd9, %r10, 8;
	add.s64 	%rd10, %rd1, %rd9;
	ld.global.f64 	%fd5, [%rd10];
	mul.f64 	%fd6, %fd5, %fd4;
	mul.wide.u32 	%rd11, %r11, 8;
	add.s64 	%rd12, %rd2, %rd11;
	st.global.f64 	[%rd12], %fd6;
	bra.uni 	$L__BB1_7;
$L__BB1_6:
	sub.s32 	%r125, 1, %r9;
	cvt.rn.f64.s32 	%fd1, %r125;
	mul.wide.u32 	%rd5, %r11, 8;
	add.s64 	%rd6, %rd2, %rd5;
	ld.global.f64 	%fd2, [%rd6];
	mul.f64 	%fd3, %fd2, %fd1;
	mul.wide.u32 	%rd7, %r10, 8;
	add.s64 	%rd8, %rd1, %rd7;
	st.global.f64 	[%rd8], %fd3;
$L__BB1_7:
	ret;

}
	// .globl	_Z21two_qubit_general_ptmPdS_jjjjj
.visible .entry _Z21two_qubit_general_ptmPdS_jjjjj(
	.param .u64 .ptr .align 1 _Z21two_qubit_general_ptmPdS_jjjjj_param_0,
	.param .u64 .ptr .align 1 _Z21two_qubit_general_ptmPdS_jjjjj_param_1,
	.param .u32 _Z21two_qubit_general_ptmPdS_jjjjj_param_2,
	.param .u32 _Z21two_qubit_general_ptmPdS_jjjjj_param_3,
	.param .u32 _Z21two_qubit_general_ptmPdS_jjjjj_param_4,
	.param .u32 _Z21two_qubit_general_ptmPdS_jjjjj_param_5,
	.param .u32 _Z21two_qubit_general_ptmPdS_jjjjj_param_6
)
{
	.reg .pred 	%p<5>;
	.reg .b32 	%r<37>;
	.reg .b64 	%rd<10>;
	.reg .b64 	%fd<2>;

	ld.param.u64 	%rd2, [_Z21two_qubit_general_ptmPdS_jjjjj_param_0];
	ld.param.u64 	%rd3, [_Z21two_qubit_general_ptmPdS_jjjjj_param_1];
	ld.param.u32 	%r8, [_Z21two_qubit_general_ptmPdS_jjjjj_param_2];
	ld.param.u32 	%r9, [_Z21two_qubit_general_ptmPdS_jjjjj_param_3];
	ld.param.u32 	%r10, [_Z21two_qubit_general_ptmPdS_jjjjj_param_4];
	ld.param.u32 	%r11, [_Z21two_qubit_general_ptmPdS_jjjjj_param_5];
	ld.param.u32 	%r12, [_Z21two_qubit_general_ptmPdS_jjjjj_param_6];
	mov.u32 	%r1, %tid.x;
	mov.u32 	%r13, %ctaid.x;
	mov.u32 	%r2, %ntid.x;
	mad.lo.s32 	%r3, %r13, %r2, %r1;
	mul.lo.s32 	%r4, %r10, %r8;
	setp.eq.s32 	%p1, %r4, 0;
	@%p1 bra 	$L__BB2_5;
	cvta.to.global.u64 	%rd1, %rd3;
	mov.b32 	%r36, 0;
$L__BB2_2:
	add.s32 	%r6, %r36, %r1;
	setp.ge.u32 	%p2, %r6, %r4;
	@%p2 bra 	$L__BB2_4;
	mul.wide.u32 	%rd4, %r6, 8;
	add.s64 	%rd5, %rd1, %rd4;
	ld.global.f64 	%fd1, [%rd5];
	shl.b32 	%r15, %r6, 3;
	mov.u32 	%r16, ptm;
	add.s32 	%r17, %r16, %r15;
	st.shared.f64 	[%r17], %fd1;
$L__BB2_4:
	add.s32 	%r36, %r36, %r2;
	setp.lt.u32 	%p3, %r36, %r4;
	@%p3 bra 	$L__BB2_2;
$L__BB2_5:
	setp.ge.u32 	%p4, %r3, %r12;
	@%p4 bra 	$L__BB2_7;
	mul.lo.s32 	%r18, %r9, %r8;
	div.u32 	%r19, %r11, %r18;
	div.u32 	%r20, %r3, %r8;
	mul.lo.s32 	%r21, %r20, %r8;
	sub.s32 	%r22, %r3, %r21;
	div.u32 	%r23, %r20, %r10;
	mul.lo.s32 	%r24, %r23, %r10;
	sub.s32 	%r25, %r20, %r24;
	div.u32 	%r26, %r23, %r9;
	mul.lo.s32 	%r27, %r26, %r9;
	sub.s32 	%r28, %r23, %r27;
	div.u32 	%r29, %r26, %r19;
	mul.lo.s32 	%r30, %r29, %r19;
	sub.s32 	%r31, %r26, %r30;
	mad.lo.s32 	%r32, %r29, %r10, %r25;
	mad.lo.s32 	%r33, %r22, %r9, %r28;
	mad.lo.s32 	%r34, %r31, %r18, %r33;
	mad.lo.s32 	%r35, %r32, %r11, %r34;
	bar.sync 	0;
	bar.sync 	0;
	cvta.to.global.u64 	%rd6, %rd2;
	mul.wide.u32 	%rd7, %r35, 8;
	add.s64 	%rd8, %rd6, %rd7;
	mov.b64 	%rd9, 4607182418800017408;
	st.global.u64 	[%rd8], %rd9;
$L__BB2_7:
	ret;

}
	// .globl	_Z16single_qubit_ptmPdS_jj
.visible .entry _Z16single_qubit_ptmPdS_jj(
	.param .u64 .ptr .align 1 _Z16single_qubit_ptmPdS_jj_param_0,
	.param .u64 .ptr .align 1 _Z16single_qubit_ptmPdS_jj_param_1,
	.param .u32 _Z16single_qubit_ptmPdS_jj_param_2,
	.param .u32 _Z16single_qubit_ptmPdS_jj_param_3
)
{
	.reg .pred 	%p<4>;
	.reg .b32 	%r<34>;
	.reg .b64 	%rd<9>;
	.reg .b64 	%fd<18>;

	ld.param.u64 	%rd2, [_Z16single_qubit_ptmPdS_jj_param_0];
	ld.param.u64 	%rd3, [_Z16single_qubit_ptmPdS_jj_param_1];
	ld.param.u32 	%r5, [_Z16single_qubit_ptmPdS_jj_param_2];
	ld.param.u32 	%r6, [_Z16single_qubit_ptmPdS_jj_param_3];
	mov.u32 	%r1, %tid.x;
	mov.u32 	%r7, %ctaid.x;
	mov.u32 	%r8, %ntid.x;
	mul.lo.s32 	%r2, %r7, %r8;
	add.s32 	%r9, %r2, %r1;
	shl.b32 	%r10, %r6, 1;
	shr.u32 	%r11, %r9, %r10;
	setp.ne.s32 	%p1, %r11, 0;
	@%p1 bra 	$L__BB3_6;
	cvta.to.global.u64 	%rd4, %rd3;
	shl.b32 	%r12, %r5, 1;
	add.s32 	%r13, %r12, 2;
	mov.b32 	%r14, -1;
	shl.b32 	%r15, %r14, %r13;
	not.b32 	%r16, %r15;
	or.b32  	%r17, %r2, %r1;
	and.b32  	%r18, %r16, %r17;
	and.b32  	%r19, %r15, %r17;
	and.b32  	%r20, %r17, 3;
	shl.b32 	%r21, %r20, %r12;
	or.b32  	%r22, %r19, %r21;
	and.b32  	%r23, %r18, 1073741820;
	shr.u32 	%r24, %r23, 2;
	or.b32  	%r3, %r22, %r24;
	setp.gt.u32 	%p2, %r1, 15;
	mul.wide.u32 	%rd5, %r1, 8;
	add.s64 	%rd1, %rd4, %rd5;
	shl.b32 	%r25, %r1, 3;
	mov.u32 	%r26, ptm;
	add.s32 	%r4, %r26, %r25;
	@%p2 bra 	$L__BB3_3;
	ld.global.f64 	%fd1, [%rd1];
	st.shared.f64 	[%r4], %fd1;
$L__BB3_3:
	setp.gt.u32 	%p3, %r6, 1;
	@%p3 bra 	$L__BB3_5;
	ld.global.f64 	%fd2, [%rd1+32];
	st.shared.f64 	[%r4+32], %fd2;
	ld.global.f64 	%fd3, [%rd1+64];
	st.shared.f64 	[%r4+64], %fd3;
	ld.global.f64 	%fd4, [%rd1+96];
	st.shared.f64 	[%r4+96], %fd4;
$L__BB3_5:
	cvta.to.global.u64 	%rd6, %rd2;
	mul.wide.s32 	%rd7, %r3, 8;
	add.s64 	%rd8, %rd6, %rd7;
	ld.global.f64 	%fd5, [%rd8];
	st.shared.f64 	[%r4+128], %fd5;
	bar.sync 	0;
	shl.b32 	%r27, %r1, 5;
	and.b32  	%r28, %r27, 96;
	add.s32 	%r30, %r26, %r28;
	ld.shared.v2.f64 	{%fd6, %fd7}, [%r30];
	and.b32  	%r32, %r25, 8160;
	add.s32 	%r33, %r26, %r32;
	ld.shared.v2.f64 	{%fd8, %fd9}, [%r33+128];
	fma.rn.f64 	%fd10, %fd6, %fd8, 0d0000000000000000;
	fma.rn.f64 	%fd11, %fd7, %fd9, %fd10;
	ld.shared.v2.f64 	{%fd12, %fd13}, [%r30+16];
	ld.shared.v2.f64 	{%fd14, %fd15}, [%r33+144];
	fma.rn.f64 	%fd16, %fd12, %fd14, %fd11;
	fma.rn.f64 	%fd17, %fd13, %fd15, %fd16;
	bar.sync 	0;
	st.global.f64 	[%rd8], %fd17;
$L__BB3_6:
	ret;

}
	// .globl	_Z13two_qubit_ptmPdS_jjj
.visible .entry _Z13two_qubit_ptmPdS_jjj(
	.param .u64 .ptr .align 1 _Z13two_qubit_ptmPdS_jjj_param_0,
	.param .u64 .ptr .align 1 _Z13two_qubit_ptmPdS_jjj_param_1,
	.param .u32 _Z13two_qubit_ptmPdS_jjj_param_2,
	.param .u32 _Z13two_qubit_ptmPdS_jjj_param_3,
	.param .u32 _Z13two_qubit_ptmPdS_jjj_param_4
)
{
	.reg .pred 	%p<11>;
	.reg .b16 	%rs<4>;
	.reg .b32 	%r<113>;
	.reg .b64 	%rd<25>;
	.reg .b64 	%fd<55>;

	ld.param.u64 	%rd11, [_Z13two_qubit_ptmPdS_jjj_param_0];
	ld.param.u64 	%rd12, [_Z13two_qubit_ptmPdS_jjj_param_1];
	ld.param.u32 	%r42, [_Z13two_qubit_ptmPdS_jjj_param_2];
	ld.param.u32 	%r43, [_Z13two_qubit_ptmPdS_jjj_param_3];
	ld.param.u32 	%r40, [_Z13two_qubit_ptmPdS_jjj_param_4];
	cvta.to.global.u64 	%rd1, %rd12;
	mov.u32 	%r1, %tid.x;
	mov.u32 	%r44, %ctaid.x;
	mov.u32 	%r2, %ntid.x;
	mul.lo.s32 	%r3, %r44, %r2;
	max.u32 	%r45, %r42, %r43;
	min.u32 	%r46, %r42, %r43;
	shl.b32 	%r47, %r45, 1;
	add.s32 	%r48, %r47, 2;
	mov.b32 	%r49, -1;
	shl.b32 	%r50, %r49, %r48;
	shl.b32 	%r51, %r46, 1;
	add.s32 	%r52, %r51, 4;
	shl.b32 	%r53, %r49, %r52;
	not.b32 	%r54, %r50;
	or.b32  	%r55, %r50, %r53;
	not.b32 	%r56, %r55;
	or.b32  	%r57, %r3, %r1;
	and.b32  	%r58, %r56, %r57;
	and.b32  	%r59, %r50, %r57;
	and.b32  	%r60, %r57, %r54;
	and.b32  	%r61, %r60, %r53;
	shr.u32 	%r62, %r61, 2;
	and.b32  	%r63, %r58, 1073741808;
	shr.u32 	%r64, %r63, 4;
	and.b32  	%r65, %r57, 3;
	shl.b32 	%r66, %r42, 1;
	shl.b32 	%r67, %r65, %r66;
	shr.u32 	%r68, %r57, 2;
	and.b32  	%r69, %r68, 3;
	shl.b32 	%r70, %r43, 1;
	shl.b32 	%r71, %r69, %r70;
	or.b32  	%r72, %r71, %r67;
	or.b32  	%r73, %r72, %r59;
	or.b32  	%r74, %r73, %r62;
	or.b32  	%r4, %r74, %r64;
	cvt.u16.u32 	%rs1, %r2;
	div.u16 	%rs2, 255, %rs1;
	add.s16 	%rs3, %rs2, 1;
	cvt.u32.u16 	%r5, %rs3;
	and.b32  	%r6, %r5, 3;
	setp.gt.u32 	%p1, %r2, 85;
	mov.b32 	%r109, 0;
	@%p1 bra 	$L__BB4_11;
	add.s32 	%r107, %r1, %r2;
	mul.wide.u32 	%rd2, %r107, 8;
	shl.b32 	%r76, %r2, 3;
	mov.u32 	%r77, ptm;
	add.s32 	%r8, %r77, %r76;
	shl.b32 	%r106, %r1, 3;
	shl.b32 	%r78, %r2, 1;
	add.s32 	%r105, %r1, %r78;
	mul.wide.u32 	%rd3, %r105, 8;
	shl.b32 	%r79, %r2, 4;
	add.s32 	%r11, %r77, %r79;
	mad.lo.s32 	%r104, %r2, 3, %r1;
	mul.wide.u32 	%rd4, %r104, 8;
	mad.lo.s32 	%r13, %r2, 24, %r77;
	and.b32  	%r80, %r5, 508;
	neg.s32 	%r102, %r80;
	mov.b32 	%r109, 0;
	mov.u32 	%r103, %r1;
	mov.u64 	%rd23, %rd1;
$L__BB4_2:
	setp.gt.u32 	%p2, %r103, 255;
	@%p2 bra 	$L__BB4_4;
	mul.wide.u32 	%rd13, %r1, 8;
	add.s64 	%rd14, %rd23, %rd13;
	ld.global.f64 	%fd1, [%rd14];
	mov.u32 	%r81, ptm;
	add.s32 	%r82, %r81, %r106;
	st.shared.f64 	[%r82], %fd1;
$L__BB4_4:
	setp.gt.u32 	%p3, %r107, 255;
	@%p3 bra 	$L__BB4_6;
	add.s64 	%rd15, %rd23, %rd2;
	ld.global.f64 	%fd2, [%rd15];
	add.s32 	%r83, %r8, %r106;
	st.shared.f64 	[%r83], %fd2;
$L__BB4_6:
	setp.gt.u32 	%p4, %r105, 255;
	@%p4 bra 	$L__BB4_8;
	add.s64 	%rd16, %rd23, %rd3;
	ld.global.f64 	%fd3, [%rd16];
	add.s32 	%r84, %r11, %r106;
	st.shared.f64 	[%r84], %fd3;
$L__BB4_8:
	setp.gt.u32 	%p5, %r104, 255;
	@%p5 bra 	$L__BB4_10;
	add.s64 	%rd17, %rd23, %rd4;
	ld.global.f64 	%fd4, [%rd17];
	add.s32 	%r85, %r13, %r106;
	st.shared.f64 	[%r85], %fd4;
$L__BB4_10:
	shl.b32 	%r86, %r2, 2;
	add.s32 	%r109, %r109, %r86;
	add.s32 	%r107, %r107, %r86;
	mul.wide.u32 	%rd18, %r2, 32;
	add.s64 	%rd23, %rd23, %rd18;
	shl.b32 	%r87, %r2, 5;
	add.s32 	%r106, %r106, %r87;
	add.s32 	%r105, %r105, %r86;
	add.s32 	%r104, %r104, %r86;
	add.s32 	%r103, %r103, %r86;
	add.s32 	%r102, %r102, 4;
	setp.ne.s32 	%p6, %r102, 0;
	@%p6 bra 	$L__BB4_2;
$L__BB4_11:
	setp.eq.s32 	%p7, %r6, 0;
	@%p7 bra 	$L__BB4_16;
	add.s32 	%r111, %r1, %r109;
	shl.b32 	%r88, %r111, 3;
	mov.u32 	%r89, ptm;
	add.s32 	%r112, %r89, %r88;
	shl.b32 	%r32, %r2, 3;
	mul.wide.u32 	%rd19, %r111, 8;
	add.s64 	%rd24, %rd1, %rd19;
	mul.wide.u32 	%rd8, %r2, 8;
	neg.s32 	%r110, %r6;
$L__BB4_13:
	.pragma "nounroll";
	setp.gt.u32 	%p8, %r111, 255;
	@%p8 bra 	$L__BB4_15;
	ld.global.f64 	%fd5, [%rd24];
	st.shared.f64 	[%r112], %fd5;
$L__BB4_15:
	add.s32 	%r112, %r112, %r32;
	add.s64 	%rd24, %rd24, %rd8;
	add.s32 	%r111, %r111, %r2;
	add.s32 	%r110, %r110, 1;
	setp.ne.s32 	%p9, %r110, 0;
	@%p9 bra 	$L__BB4_13;
$L__BB4_16:
	add.s32 	%r90, %r3, %r1;
	shl.b32 	%r91, %r40, 1;
	shr.u32 	%r92, %r90, %r91;
	setp.ne.s32 	%p10, %r92, 0;
	@%p10 bra 	$L__BB4_18;
	cvta.to.global.u64 	%rd20, %rd11;
	mul.wide.s32 	%rd21, %r4, 8;
	add.s64 	%rd22, %rd20, %rd21;
	ld.global.f64 	%fd6, [%rd22];
	shl.b32 	%r93, %r1, 3;
	mov.u32 	%r94, ptm;
	add.s32 	%r95, %r94, 2048;
	add.s32 	%r96, %r95, %r93;
	st.shared.f64 	[%r96], %fd6;
	bar.sync 	0;
	shl.b32 	%r97, %r1, 7;
	and.b32  	%r98, %r97, 1920;
	add.s32 	%r99, %r94, %r98;
	ld.shared.v2.f64 	{%fd7, %fd8}, [%r99];
	and.b32  	%r100, %r93, 8064;
	add.s32 	%r101, %r95, %r100;
	ld.shared.v2.f64 	{%fd9, %fd10}, [%r101];
	fma.rn.f64 	%fd11, %fd7, %fd9, 0d0000000000000000;
	fma.rn.f64 	%fd12, %fd8, %fd10, %fd11;
	ld.shared.v2.f64 	{%fd13, %fd14}, [%r99+16];
	ld.shared.v2.f64 	{%fd15, %fd16}, [%r101+16];
	fma.rn.f64 	%fd17, %fd13, %fd15, %fd12;
	fma.rn.f64 	%fd18, %fd14, %fd16, %fd17;
	ld.shared.v2.f64 	{%fd19, %fd20}, [%r99+32];
	ld.shared.v2.f64 	{%fd21, %fd22}, [%r101+32];
	fma.rn.f64 	%fd23, %fd19, %fd21, %fd18;
	fma.rn.f64 	%fd24, %fd20, %fd22, %fd23;
	ld.shared.v2.f64 	{%fd25, %fd26}, [%r99+48];
	ld.shared.v2.f64 	{%fd27, %fd28}, [%r101+48];
	fma.rn.f64 	%fd29, %fd25, %fd27, %fd24;
	fma.rn.f64 	%fd30, %fd26, %fd28, %fd29;
	ld.shared.v2.f64 	{%fd31, %fd32}, [%r99+64];
	ld.shared.v2.f64 	{%fd33, %fd34}, [%r101+64];
	fma.rn.f64 	%fd35, %fd31, %fd33, %fd30;
	fma.rn.f64 	%fd36, %fd32, %fd34, %fd35;
	ld.shared.v2.f64 	{%fd37, %fd38}, [%r99+80];
	ld.shared.v2.f64 	{%fd39, %fd40}, [%r101+80];
	fma.rn.f64 	%fd41, %fd37, %fd39, %fd36;
	fma.rn.f64 	%fd42, %fd38, %fd40, %fd41;
	ld.shared.v2.f64 	{%fd43, %fd44}, [%r99+96];
	ld.shared.v2.f64 	{%fd45, %fd46}, [%r101+96];
	fma.rn.f64 	%fd47, %fd43, %fd45, %fd42;
	fma.rn.f64 	%fd48, %fd44, %fd46, %fd47;
	ld.shared.v2.f64 	{%fd49, %fd50}, [%r99+112];
	ld.shared.v2.f64 	{%fd51, %fd52}, [%r101+112];
	fma.rn.f64 	%fd53, %fd49, %fd51, %fd48;
	fma.rn.f64 	%fd54, %fd50, %fd52, %fd53;
	bar.sync 	0;
	st.global.f64 	[%rd22], %fd54;
$L__BB4_18:
	ret;

}
	// .globl	_Z9dm_reducePdjS_jj
.visible .entry _Z9dm_reducePdjS_jj(
	.param .u64 .ptr .align 1 _Z9dm_reducePdjS_jj_param_0,
	.param .u32 _Z9dm_reducePdjS_jj_param_1,
	.param .u64 .ptr .align 1 _Z9dm_reducePdjS_jj_param_2,
	.param .u32 _Z9dm_reducePdjS_jj_param_3,
	.param .u32 _Z9dm_reducePdjS_jj_param_4
)
{
	.reg .pred 	%p<3>;
	.reg .b32 	%r<24>;
	.reg .b64 	%rd<9>;
	.reg .b64 	%fd<2>;

	ld.param.u64 	%rd1, [_Z9dm_reducePdjS_jj_param_0];
	ld.param.u32 	%r3, [_Z9dm_reducePdjS_jj_param_1];
	ld.param.u64 	%rd2, [_Z9dm_reducePdjS_jj_param_2];
	ld.param.u32 	%r4, [_Z9dm_reducePdjS_jj_param_3];
	ld.param.u32 	%r5, [_Z9dm_reducePdjS_jj_param_4];
	mov.u32 	%r6, %ctaid.x;
	mov.u32 	%r7, %ntid.x;
	mov.u32 	%r8, %tid.x;
	mad.lo.s32 	%r1, %r6, %r7, %r8;
	shl.b32 	%r9, %r5, 1;
	mov.b32 	%r10, 1;
	shl.b32 	%r11, %r10, %r9;
	setp.ge.s32 	%p1, %r1, %r11;
	@%p1 bra 	$L__BB5_3;
	shl.b32 	%r2, %r3, 1;
	shr.s32 	%r12, %r1, %r2;
	and.b32  	%r13, %r12, 3;
	mul.lo.s32 	%r14, %r4, 3;
	setp.ne.s32 	%p2, %r13, %r14;
	@%p2 bra 	$L__BB5_3;
	mov.b32 	%r15, -1;
	shl.b32 	%r16, %r15, %r2;
	mov.b32 	%r17, -4;
	shl.b32 	%r18, %r17, %r2;
	not.b32 	%r19, %r16;
	cvta.to.global.u64 	%rd3, %rd1;
	mul.wide.s32 	%rd4, %r1, 8;
	add.s64 	%rd5, %rd3, %rd4;
	ld.global.f64 	%fd1, [%rd5];
	and.b32  	%r20, %r1, %r19;
	and.b32  	%r21, %r18, %r1;
	shr.s32 	%r22, %r21, 2;
	or.b32  	%r23, %r22, %r20;
	cvta.to.global.u64 	%rd6, %rd2;
	mul.wide.s32 	%rd7, %r23, 8;
	add.s64 	%rd8, %rd6, %rd7;
	st.global.f64 	[%rd8], %fd1;
$L__BB5_3:
	ret;

}
	// .globl	_Z8get_diagPdS_j
.visible .entry _Z8get_diagPdS_j(
	.param .u64 .ptr .align 1 _Z8get_diagPdS_j_param_0,
	.param .u64 .ptr .align 1 _Z8get_diagPdS_j_param_1,
	.param .u32 _Z8get_diagPdS_j_param_2
)
{
	.reg .pred 	%p<2>;
	.reg .b32 	%r<85>;
	.reg .b64 	%rd<9>;
	.reg .b64 	%fd<2>;

	ld.param.u64 	%rd1, [_Z8get_diagPdS_j_param_0];
	ld.param.u64 	%rd2, [_Z8get_diagPdS_j_param_1];
	ld.param.u32 	%r2, [_Z8get_diagPdS_j_param_2];
	mov.u32 	%r3, %ctaid.x;
	mov.u32 	%r4, %ntid.x;
	mov.u32 	%r5, %tid.x;
	mad.lo.s32 	%r1, %r3, %r4, %r5;
	mov.b32 	%r6, 1;
	shl.b32 	%r7, %r6, %r2;
	setp.ge.s32 	%p1, %r1, %r7;
	@%p1 bra 	$L__BB6_2;
	cvta.to.global.u64 	%rd3, %rd1;
	cvta.to.global.u64 	%rd4, %rd2;
	and.b32  	%r8, %r1, 1;
	shl.b32 	%r9, %r1, 2;
	and.b32  	%r10, %r9, 8;
	shl.b32 	%r11, %r1, 1;
	and.b32  	%r12, %r11, 6;
	or.b32  	%r13, %r12, %r10;
	or.b32  	%r14, %r13, %r8;
	and.b32  	%r15, %r9, 16;
	shl.b32 	%r16, %r1, 3;
	and.b32  	%r17, %r16, 32;
	or.b32  	%r18, %r17, %r14;
	or.b32  	%r19, %r18, %r15;
	and.b32  	%r20, %r16, 64;
	shl.b32 	%r21, %r1, 4;
	and.b32  	%r22, %r21, 128;
	or.b32  	%r23, %r22, %r19;
	or.b32  	%r24, %r23, %r20;
	and.b32  	%r25, %r21, 256;
	shl.b32 	%r26, %r1, 5;
	and.b32  	%r27, %r26, 512;
	or.b32  	%r28, %r27, %r24;
	or.b32  	%r29, %r28, %r25;
	and.b32  	%r30, %r26, 1024;
	shl.b32 	%r31, %r1, 6;
	and.b32  	%r32, %r31, 2048;
	or.b32  	%r33, %r32, %r29;
	or.b32  	%r34, %r33, %r30;
	and.b32  	%r35, %r31, 4096;
	shl.b32 	%r36, %r1, 7;
	and.b32  	%r37, %r36, 8192;
	or.b32  	%r38, %r37, %r34;
	or.b32  	%r39, %r38, %r35;
	and.b32  	%r40, %r36, 16384;
	shl.b32 	%r41, %r1, 8;
	and.b32  	%r42, %r41, 32768;
	or.b32  	%r43, %r42, %r39;
	or.b32  	%r44, %r43, %r40;
	and.b32  	%r45, %r41, 65536;
	shl.b32 	%r46, %r1, 9;
	and.b32  	%r47, %r46, 131072;
	or.b32  	%r48, %r47, %r44;
	or.b32  	%r49, %r48, %r45;
	and.b32  	%r50, %r46, 262144;
	shl.b32 	%r51, %r1, 10;
	and.b32  	%r52, %r51, 524288;
	or.b32  	%r53, %r52, %r49;
	or.b32  	%r54, %r53, %r50;
	and.b32  	%r55, %r51, 1048576;
	shl.b32 	%r56, %r1, 11;
	and.b32  	%r57, %r56, 2097152;
	or.b32  	%r58, %r57, %r54;
	or.b32  	%r59, %r58, %r55;
	and.b32  	%r60, %r56, 4194304;
	shl.b32 	%r61, %r1, 12;
	and.b32  	%r62, %r61, 8388608;
	or.b32  	%r63, %r62, %r59;
	or.b32  	%r64, %r63, %r60;
	and.b32  	%r65, %r61, 16777216;
	shl.b32 	%r66, %r1, 13;
	and.b32  	%r67, %r66, 33554432;
	or.b32  	%r68, %r67, %r64;
	or.b32  	%r69, %r68, %r65;
	and.b32  	%r70, %r66, 67108864;
	shl.b32 	%r71, %r1, 14;
	and.b32  	%r72, %r71, 134217728;
	or.b32  	%r73, %r72, %r69;
	or.b32  	%r74, %r73, %r70;
	and.b32  	%r75, %r71, 268435456;
	shl.b32 	%r76, %r1, 15;
	and.b32  	%r77, %r76, 536870912;
	or.b32  	%r78, %r77, %r74;
	or.b32  	%r79, %r78, %r75;
	and.b32  	%r80, %r76, 1073741824;
	shl.b32 	%r81, %r1, 16;
	and.b32  	%r82, %r81, -2147483648;
	or.b32  	%r83, %r82, %r79;
	or.b32  	%r84, %r83, %r80;
	mul.wide.u32 	%rd5, %r84, 8;
	add.s64 	%rd6, %rd3, %rd5;
	ld.global.f64 	%fd1, [%rd6];
	mul.wide.s32 	%rd7, %r1, 8;
	add.s64 	%rd8, %rd4, %rd7;
	st.global.f64 	[%rd8], %fd1;
$L__BB6_2:
	ret;

}
	// .globl	_Z5tracePdi
.visible .entry _Z5tracePdi(
	.param .u64 .ptr .align 1 _Z5tracePdi_param_0,
	.param .u32 _Z5tracePdi_param_1
)
{
	.reg .pred 	%p<13>;
	.reg .b32 	%r<27>;
	.reg .b64 	%rd<9>;
	.reg .b64 	%fd<12>;

	ld.param.u64 	%rd2, [_Z5tracePdi_param_0];
	ld.param.u32 	%r7, [_Z5tracePdi_param_1];
	cvta.to.global.u64 	%rd1, %rd2;
	mov.u32 	%r1, %tid.x;
	mov.b32 	%r8, 1;
	shl.b32 	%r2, %r8, %r7;
	mul.wide.u32 	%rd3, %r1, 8;
	add.s64 	%rd4, %rd1, %rd3;
	ld.global.f64 	%fd4, [%rd4];
	shl.b32 	%r9, %r1, 3;
	mov.u32 	%r10, s_diag;
	add.s32 	%r3, %r10, %r9;
	st.shared.f64 	[%r3], %fd4;
	bar.sync 	0;
	mov.u32 	%r4, %ntid.x;
	setp.lt.u32 	%p2, %r4, 2;
	@%p2 bra 	$L__BB7_7;
	mov.b32 	%r26, 1;
$L__BB7_2:
	setp.lt.s32 	%p3, %r7, 0;
	setp.ne.s32 	%p4, %r2, %r26;
	or.pred  	%p5, %p3, %p4;
	setp.ge.u32 	%p6, %r1, %r26;
	and.pred  	%p1, %p6, %p5;
	not.pred 	%p7, %p1;
	@%p7 bra 	$L__BB7_4;
	sub.s32 	%r12, %r1, %r26;
	shl.b32 	%r13, %r12, 3;
	add.s32 	%r15, %r10, %r13;
	ld.shared.f64 	%fd11, [%r15];
$L__BB7_4:
	bar.sync 	0;
	@%p7 bra 	$L__BB7_6;
	ld.shared.f64 	%fd6, [%r3];
	add.f64 	%fd7, %fd11, %fd6;
	st.shared.f64 	[%r3], %fd7;
$L__BB7_6:
	bar.sync 	0;
	shl.b32 	%r26, %r26, 1;
	setp.lt.u32 	%p9, %r26, %r4;
	@%p9 bra 	$L__BB7_2;
$L__BB7_7:
	bar.sync 	0;
	setp.eq.s32 	%p10, %r1, 1;
	@%p10 bra 	$L__BB7_10;
	setp.ne.s32 	%p11, %r1, 0;
	@%p11 bra 	$L__BB7_12;
	shl.b32 	%r22, %r4, 3;
	add.s32 	%r24, %r10, %r22;
	ld.shared.f64 	%fd9, [%r24+-8];
	mov.u32 	%r25, %ctaid.x;
	mul.wide.u32 	%rd7, %r25, 8;
	add.s64 	%rd8, %rd1, %rd7;
	st.global.f64 	[%rd8], %fd9;
	bra.uni 	$L__BB7_12;
$L__BB7_10:
	setp.lt.s32 	%p12, %r7, 0;
	@%p12 bra 	$L__BB7_12;
	not.b32 	%r16, %r2;
	add.s32 	%r17, %r4, %r16;
	shl.b32 	%r18, %r17, 3;
	add.s32 	%r20, %r10, %r18;
	ld.shared.f64 	%fd8, [%r20];
	mov.u32 	%r21, %ctaid.x;
	mul.wide.u32 	%rd5, %r21, 8;
	add.s64 	%rd6, %rd1, %rd5;
	st.global.f64 	[%rd6+8], %fd8;
$L__BB7_12:
	ret;

}
	// .globl	_Z4swapPdjjj
.visible .entry _Z4swapPdjjj(
	.param .u64 .ptr .align 1 _Z4swapPdjjj_param_0,
	.param .u32 _Z4swapPdjjj_param_1,
	.param .u32 _Z4swapPdjjj_param_2,
	.param .u32 _Z4swapPdjjj_param_3
)
{
	.reg .pred 	%p<3>;
	.reg .b32 	%r<26>;
	.reg .b64 	%rd<7>;
	.reg .b64 	%fd<3>;

	ld.param.u64 	%rd1, [_Z4swapPdjjj_param_0];
	ld.param.u32 	%r3, [_Z4swapPdjjj_param_1];
	ld.param.u32 	%r4, [_Z4swapPdjjj_param_2];
	ld.param.u32 	%r5, [_Z4swapPdjjj_param_3];
	mov.u32 	%r6, %tid.x;
	mov.u32 	%r7, %ntid.x;
	mov.u32 	%r8, %ctaid.x;
	mad.lo.s32 	%r1, %r7, %r8, %r6;
	shl.b32 	%r9, %r5, 1;
	shr.u32 	%r10, %r1, %r9;
	setp.ne.s32 	%p1, %r10, 0;
	@%p1 bra 	$L__BB8_3;
	shl.b32 	%r11, %r3, 1;
	mov.b32 	%r12, 3;
	shl.b32 	%r13, %r12, %r11;
	shl.b32 	%r14, %r4, 1;
	shl.b32 	%r15, %r12, %r14;
	or.b32  	%r16, %r15, %r13;
	not.b32 	%r17, %r16;
	and.b32  	%r18, %r1, %r17;
	and.b32  	%r19, %r13, %r1;
	sub.s32 	%r20, %r4, %r3;
	shl.b32 	%r21, %r20, 1;
	shl.b32 	%r22, %r19, %r21;
	or.b32  	%r23, %r18, %r22;
	and.b32  	%r24, %r15, %r1;
	shr.u32 	%r25, %r24, %r21;
	or.b32  	%r2, %r23, %r25;
	setp.le.u32 	%p2, %r1, %r2;
	@%p2 bra 	$L__BB8_3;
	cvta.to.global.u64 	%rd2, %rd1;
	mul.wide.u32 	%rd3, %r2, 8;
	add.s64 	%rd4, %rd2, %rd3;
	ld.global.f64 	%fd1, [%rd4];
	mul.wide.u32 	%rd5, %r1, 8;
	add.s64 	%rd6, %rd2, %rd5;
	ld.global.f64 	%fd2, [%rd6];
	st.global.f64 	[%rd4], %fd2;
	st.global.f64 	[%rd6], %fd1;
$L__BB8_3:
	ret;

}


// ===== COMPILED SASS (sm_100) =====

	.target	sm_100

	.elftype	@"ET_EXEC"


//--------------------- .note.nv.tkinfo           --------------------------
	.section	.note.nv.tkinfo,"",@"SHT_NOTE"
	.sectionflags	@"SHF_NOTE_NV_TKINFO"
	.tkinfo
        /*0018*/ 	.word	0x00000002
        /*0030*/ 	.string	""
        /*0030*/ 	.string	"ptxas"
        /*0030*/ 	.string	"Cuda compilation tools, release 13.0, V13.0.88"
        /*0030*/ 	.string	"Build cuda_13.0.r13.0/compiler.36424714_0"
        /*0030*/ 	.string	"-arch sm_100 -m 64 "



//--------------------- .note.nv.cuinfo           --------------------------
	.section	.note.nv.cuinfo,"",@"SHT_NOTE"
	.sectionflags	@"SHF_NOTE_NV_CUINFO"
        /*0018*/ 	.short	0x0002
        /*001a*/ 	.short	0x0064
        /*001c*/ 	.short	0x0082
	.zero		2


//--------------------- .nv.info                  --------------------------
	.section	.nv.info,"",@"SHT_CUDA_INFO"
	.align	4


	//----- nvinfo : EIATTR_REGCOUNT
	.align		4
        /*0000*/ 	.byte	0x04, 0x2f
        /*0002*/ 	.short	(.L_1 - .L_0)
	.align		4
.L_0:
        /*0004*/ 	.word	index@(_Z18bit_to_pauli_basisPdjj)
        /*0008*/ 	.word	0x00000011


	//----- nvinfo : EIATTR_FRAME_SIZE
	.align		4
.L_1:
        /*000c*/ 	.byte	0x04, 0x11
        /*000e*/ 	.short	(.L_3 - .L_2)
	.align		4
.L_2:
        /*0010*/ 	.word	index@(_Z18bit_to_pauli_basisPdjj)
        /*0014*/ 	.word	0x00000000


	//----- nvinfo : EIATTR_REGCOUNT
	.align		4
.L_3:
        /*0018*/ 	.byte	0x04, 0x2f
        /*001a*/ 	.short	(.L_5 - .L_4)
	.align		4
.L_4:
        /*001c*/ 	.word	index@(_Z15pauli_reshufflePdS_jj)
        /*0020*/ 	.word	0x0000000f


	//----- nvinfo : EIATTR_FRAME_SIZE
	.align		4
.L_5:
        /*0024*/ 	.byte	0x04, 0x11
        /*0026*/ 	.short	(.L_7 - .L_6)
	.align		4
.L_6:
        /*0028*/ 	.word	index@(_Z15pauli_reshufflePdS_jj)
        /*002c*/ 	.word	0x00000000


	//----- nvinfo : EIATTR_REGCOUNT
	.align		4
.L_7:
        /*0030*/ 	.byte	0x04, 0x2f
        /*0032*/ 	.short	(.L_9 - .L_8)
	.align		4
.L_8:
        /*0034*/ 	.word	index@(_Z21two_qubit_general_ptmPdS_jjjjj)
        /*0038*/ 	.word	0x00000014


	//----- nvinfo : EIATTR_FRAME_SIZE
	.align		4
.L_9:
        /*003c*/ 	.byte	0x04, 0x11
        /*003e*/ 	.short	(.L_11 - .L_10)
	.align		4
.L_10:
        /*0040*/ 	.word	index@(_Z21two_qubit_general_ptmPdS_jjjjj)
        /*0044*/ 	.word	0x00000000


	//----- nvinfo : EIATTR_REGCOUNT
	.align		4
.L_11:
        /*0048*/ 	.byte	0x04, 0x2f
        /*004a*/ 	.short	(.L_13 - .L_12)
	.align		4
.L_12:
        /*004c*/ 	.word	index@(_Z16single_qubit_ptmPdS_jj)
        /*0050*/ 	.word	0x00000020


	//----- nvinfo : EIATTR_FRAME_SIZE
	.align		4
.L_13:
        /*0054*/ 	.byte	0x04, 0x11
        /*0056*/ 	.short	(.L_15 - .L_14)
	.align		4
.L_14:
        /*0058*/ 	.word	index@(_Z16single_qubit_ptmPdS_jj)
        /*005c*/ 	.word	0x00000000


	//----- nvinfo : EIATTR_REGCOUNT
	.align		4
.L_15:
        /*0060*/ 	.byte	0x04, 0x2f
        /*0062*/ 	.short	(.L_17 - .L_16)
	.align		4
.L_16:
        /*0064*/ 	.word	index@(_Z13two_qubit_ptmPdS_jjj)
        /*0068*/ 	.word	0x00000020


	//----- nvinfo : EIATTR_FRAME_SIZE
	.align		4
.L_17:
        /*006c*/ 	.byte	0x04, 0x11
        /*006e*/ 	.short	(.L_19 - .L_18)
	.align		4
.L_18:
        /*0070*/ 	.word	index@($__internal_0_$__cuda_sm20_div_u16)
        /*0074*/ 	.word	0x00000000


	//----- nvinfo : EIATTR_FRAME_SIZE
	.align		4
.L_19:
        /*0078*/ 	.byte	0x04, 0x11
        /*007a*/ 	.short	(.L_21 - .L_20)
	.align		4
.L_20:
        /*007c*/ 	.word	index@(_Z13two_qubit_ptmPdS_jjj)
        /*0080*/ 	.word	0x00000000


	//----- nvinfo : EIATTR_REGCOUNT
	.align		4
.L_21:
        /*0084*/ 	.byte	0x04, 0x2f
        /*0086*/ 	.short	(.L_23 - .L_22)
	.align		4
.L_22:
        /*0088*/ 	.word	index@(_Z9dm_reducePdjS_jj)
        /*008c*/ 	.word	0x0000000a


	//----- nvinfo : EIATTR_FRAME_SIZE
	.align		4
.L_23:
        /*0090*/ 	.byte	0x04, 0x11
        /*0092*/ 	.short	(.L_25 - .L_24)
	.align		4
.L_24:
        /*0094*/ 	.word	index@(_Z9dm_reducePdjS_jj)
        /*0098*/ 	.word	0x00000000


	//----- nvinfo : EIATTR_REGCOUNT
	.align		4
.L_25:
        /*009c*/ 	.byte	0x04, 0x2f
        /*009e*/ 	.short	(.L_27 - .L_26)
	.align		4
.L_26:
        /*00a0*/ 	.word	index@(_Z8get_diagPdS_j)
        /*00a4*/ 	.word	0x0000000b


	//----- nvinfo : EIATTR_FRAME_SIZE
	.align		4
.L_27:
        /*00a8*/ 	.byte	0x04, 0x11
        /*00aa*/ 	.short	(.L_29 - .L_28)
	.align		4
.L_28:
        /*00ac*/ 	.word	index@(_Z8get_diagPdS_j)
        /*00b0*/ 	.word	0x00000000


	//----- nvinfo : EIATTR_REGCOUNT
	.align		4
.L_29:
        /*00b4*/ 	.byte	0x04, 0x2f
        /*00b6*/ 	.short	(.L_31 - .L_30)
	.align		4
.L_30:
        /*00b8*/ 	.word	index@(_Z5tracePdi)
        /*00bc*/ 	.word	0x0000000c


	//----- nvinfo : EIATTR_FRAME_SIZE
	.align		4
.L_31:
        /*00c0*/ 	.byte	0x04, 0x11
        /*00c2*/ 	.short	(.L_33 - .L_32)
	.align		4
.L_32:
        /*00c4*/ 	.word	index@(_Z5tracePdi)
        /*00c8*/ 	.word	0x00000000


	//----- nvinfo : EIATTR_REGCOUNT
	.align		4
.L_33:
        /*00cc*/ 	.byte	0x04, 0x2f
        /*00ce*/ 	.short	(.L_35 - .L_34)
	.align		4
.L_34:
        /*00d0*/ 	.word	index@(_Z4swapPdjjj)
        /*00d4*/ 	.word	0x0000000c


	//----- nvinfo : EIATTR_FRAME_SIZE
	.align		4
.L_35:
        /*00d8*/ 	.byte	0x04, 0x11
        /*00da*/ 	.short	(.L_37 - .L_36)
	.align		4
.L_36:
        /*00dc*/ 	.word	index@(_Z4swapPdjjj)
        /*00e0*/ 	.word	0x00000000


	//----- nvinfo : EIATTR_MIN_STACK_SIZE
	.align		4
.L_37:
        /*00e4*/ 	.byte	0x04, 0x12
        /*00e6*/ 	.short	(.L_39 - .L_38)
	.align		4
.L_38:
        /*00e8*/ 	.word	index@(_Z4swapPdjjj)
        /*00ec*/ 	.word	0x00000000


	//----- nvinfo : EIATTR_MIN_STACK_SIZE
	.align		4
.L_39:
        /*00f0*/ 	.byte	0x04, 0x12
        /*00f2*/ 	.short	(.L_41 - .L_40)
	.align		4
.L_40:
        /*00f4*/ 	.word	index@(_Z5tracePdi)
        /*00f8*/ 	.word	0x00000000


	//----- nvinfo : EIATTR_MIN_STACK_SIZE
	.align		4
.L_41:
        /*00fc*/ 	.byte	0x04, 0x12
        /*00fe*/ 	.short	(.L_43 - .L_42)
	.align		4
.L_42:
        /*0100*/ 	.word	index@(_Z8get_diagPdS_j)
        /*0104*/ 	.word	0x00000000


	//----- nvinfo : EIATTR_MIN_STACK_SIZE
	.align		4
.L_43:
        /*0108*/ 	.byte	0x04, 0x12
        /*010a*/ 	.short	(.L_45 - .L_44)
	.align		4
.L_44:
        /*010c*/ 	.word	index@(_Z9dm_reducePdjS_jj)
        /*0110*/ 	.word	0x00000000


	//----- nvinfo : EIATTR_MIN_STACK_SIZE
	.align		4
.L_45:
        /*0114*/ 	.byte	0x04, 0x12
        /*0116*/ 	.short	(.L_47 - .L_46)
	.align		4
.L_46:
        /*0118*/ 	.word	index@(_Z13two_qubit_ptmPdS_jjj)
        /*011c*/ 	.word	0x00000000


	//----- nvinfo : EIATTR_MIN_STACK_SIZE
	.align		4
.L_47:
        /*0120*/ 	.byte	0x04, 0x12
        /*0122*/ 	.short	(.L_49 - .L_48)
	.align		4
.L_48:
        /*0124*/ 	.word	index@(_Z16single_qubit_ptmPdS_jj)
        /*0128*/ 	.word	0x00000000


	//----- nvinfo : EIATTR_MIN_STACK_SIZE
	.align		4
.L_49:
        /*012c*/ 	.byte	0x04, 0x12
        /*012e*/ 	.short	(.L_51 - .L_50)
	.align		4
.L_50:
        /*0130*/ 	.word	index@(_Z21two_qubit_general_ptmPdS_jjjjj)
        /*0134*/ 	.word	0x00000000


	//----- nvinfo : EIATTR_MIN_STACK_SIZE
	.align		4
.L_51:
        /*0138*/ 	.byte	0x04, 0x12
        /*013a*/ 	.short	(.L_53 - .L_52)
	.align		4
.L_52:
        /*013c*/ 	.word	index@(_Z15pauli_reshufflePdS_jj)
        /*0140*/ 	.word	0x00000000


	//----- nvinfo : EIATTR_MIN_STACK_SIZE
	.align		4
.L_53:
        /*0144*/ 	.byte	0x04, 0x12
        /*0146*/ 	.short	(.L_55 - .L_54)
	.align		4
.L_54:
        /*0148*/ 	.word	index@(_Z18bit_to_pauli_basisPdjj)
        /*014c*/ 	.word	0x00000000
.L_55:


//--------------------- .nv.compat                --------------------------
	.section	.nv.compat,"",@"SHT_CUDA_COMPAT_INFO"
	.align	4
        /*0000*/ 	.byte	0x02, 0x09, 0x00, 0x00, 0x02, 0x02, 0x01, 0x00, 0x02, 0x05, 0x05, 0x00, 0x03, 0x07, 0x01, 0x01
        /*0010*/ 	.byte	0x02, 0x03, 0x00, 0x00, 0x02, 0x06, 0x01, 0x00, 0x04, 0x0b, 0x08, 0x00, 0x01, 0x00, 0x00, 0x00
        /*0020*/ 	.byte	0x00, 0x00, 0x00, 0x00


//--------------------- .nv.info._Z4swapPdjjj     --------------------------
	.section	.nv.info._Z4swapPdjjj,"",@"SHT_CUDA_INFO"
	.sectionflags	@""
	.align	4


	//----- nvinfo : EIATTR_CUDA_API_VERSION
	.align		4
        /*0000*/ 	.byte	0x04, 0x37
        /*0002*/ 	.short	(.L_57 - .L_56)
.L_56:
        /*0004*/ 	.word	0x00000082


	//----- nvinfo : EIATTR_KPARAM_INFO
	.align		4
.L_57:
        /*0008*/ 	.byte	0x04, 0x17
        /*000a*/ 	.short	(.L_59 - .L_58)
.L_58:
        /*000c*/ 	.word	0x00000000
        /*0010*/ 	.short	0x0003
        /*0012*/ 	.short	0x0010
        /*0014*/ 	.byte	0x00, 0xf0, 0x11, 0x00


	//----- nvinfo : EIATTR_KPARAM_INFO
	.align		4
.L_59:
        /*0018*/ 	.byte	0x04, 0x17
        /*001a*/ 	.short	(.L_61 - .L_60)
.L_60:
        /*001c*/ 	.word	0x00000000
        /*0020*/ 	.short	0x0002
        /*0022*/ 	.short	0x000c
        /*0024*/ 	.byte	0x00, 0xf0, 0x11, 0x00


	//----- nvinfo : EIATTR_KPARAM_INFO
	.align		4
.L_61:
        /*0028*/ 	.byte	0x04, 0x17
        /*002a*/ 	.short	(.L_63 - .L_62)
.L_62:
        /*002c*/ 	.word	0x00000000
        /*0030*/ 	.short	0x0001
        /*0032*/ 	.short	0x0008
        /*0034*/ 	.byte	0x00, 0xf0, 0x11, 0x00


	//----- nvinfo : EIATTR_KPARAM_INFO
	.align		4
.L_63:
        /*0038*/ 	.byte	0x04, 0x17
        /*003a*/ 	.short	(.L_65 - .L_64)
.L_64:
        /*003c*/ 	.word	0x00000000
        /*0040*/ 	.short	0x0000
        /*0042*/ 	.short	0x0000
        /*0044*/ 	.byte	0x00, 0xf5, 0x21, 0x00


	//----- nvinfo : EIATTR_SPARSE_MMA_MASK
	.align		4
.L_65:
        /*0048*/ 	.byte	0x03, 0x50
        /*004a*/ 	.short	0x0000


	//----- nvinfo : EIATTR_MAXREG_COUNT
	.align		4
        /*004c*/ 	.byte	0x03, 0x1b
        /*004e*/ 	.short	0x00ff


	//----- nvinfo : EIATTR_MERCURY_ISA_VERSION
	.align		4
        /*0050*/ 	.byte	0x03, 0x5f
        /*0052*/ 	.short	0x0101


	//----- nvinfo : EIATTR_VRC_CTA_INIT_COUNT
	.align		4
        /*0054*/ 	.byte	0x02, 0x4a
	.zero		1
	.zero		1


	//----- nvinfo : EIATTR_EXIT_INSTR_OFFSETS
	.align		4
        /*0058*/ 	.byte	0x04, 0x1c
        /*005a*/ 	.short	(.L_67 - .L_66)


	//   ....[0]....
.L_66:
        /*005c*/ 	.word	0x00000090


	//   ....[1]....
        /*0060*/ 	.word	0x00000190


	//   ....[2]....
        /*0064*/ 	.word	0x00000220


	//----- nvinfo : EIATTR_CBANK_PARAM_SIZE
	.align		4
.L_67:
        /*0068*/ 	.byte	0x03, 0x19
        /*006a*/ 	.short	0x0014


	//----- nvinfo : EIATTR_PARAM_CBANK
	.align		4
        /*006c*/ 	.byte	0x04, 0x0a
        /*006e*/ 	.short	(.L_69 - .L_68)
	.align		4
.L_68:
        /*0070*/ 	.word	index@(.nv.constant0._Z4swapPdjjj)
        /*0074*/ 	.short	0x0380
        /*0076*/ 	.short	0x0014


	//----- nvinfo : EIATTR_SW_WAR
	.align		4
.L_69:
        /*0078*/ 	.byte	0x04, 0x36
        /*007a*/ 	.short	(.L_71 - .L_70)
.L_70:
        /*007c*/ 	.word	0x00000008
.L_71:


//--------------------- .nv.info._Z5tracePdi      --------------------------
	.section	.nv.info._Z5tracePdi,"",@"SHT_CUDA_INFO"
	.sectionflags	@""
	.align	4


	//----- nvinfo : EIATTR_CUDA_API_VERSION
	.align		4
        /*0000*/ 	.byte	0x04, 0x37
        /*0002*/ 	.short	(.L_73 - .L_72)
.L_72:
        /*0004*/ 	.word	0x00000082


	//----- nvinfo : EIATTR_KPARAM_INFO
	.align		4
.L_73:
        /*0008*/ 	.byte	0x04, 0x17
        /*000a*/ 	.short	(.L_75 - .L_74)
.L_74:
        /*000c*/ 	.word	0x00000000
        /*0010*/ 	.short	0x0001
        /*0012*/ 	.short	0x0008
        /*0014*/ 	.byte	0x00, 0xf0, 0x11, 0x00


	//----- nvinfo : EIATTR_KPARAM_INFO
	.align		4
.L_75:
        /*0018*/ 	.byte	0x04, 0x17
        /*001a*/ 	.short	(.L_77 - .L_76)
.L_76:
        /*001c*/ 	.word	0x00000000
        /*0020*/ 	.short	0x0000
        /*0022*/ 	.short	0x0000
        /*0024*/ 	.byte	0x00, 0xf5, 0x21, 0x00


	//----- nvinfo : EIATTR_SPARSE_MMA_MASK
	.align		4
.L_77:
        /*0028*/ 	.byte	0x03, 0x50
        /*002a*/ 	.short	0x0000


	//----- nvinfo : EIATTR_MAXREG_COUNT
	.align		4
        /*002c*/ 	.byte	0x03, 0x1b
        /*002e*/ 	.short	0x00ff


	//----- nvinfo : EIATTR_NUM_BARRIERS
	.align		4
        /*0030*/ 	.byte	0x02, 0x4c
        /*0032*/ 	.byte	0x01
	.zero		1


	//----- nvinfo : EIATTR_MERCURY_ISA_VERSION
	.align		4
        /*0034*/ 	.byte	0x03, 0x5f
        /*0036*/ 	.short	0x0101


	//----- nvinfo : EIATTR_VRC_CTA_INIT_COUNT
	.align		4
        /*0038*/ 	.byte	0x02, 0x4a
	.zero		1
	.zero		1


	//----- nvinfo : EIATTR_EXIT_INSTR_OFFSETS
	.align		4
        /*003c*/ 	.byte	0x04, 0x1c
        /*003e*/ 	.short	(.L_79 - .L_78)


	//   ....[0]....
.L_78:
        /*0040*/ 	.word	0x00000270


	//   ....[1]....
        /*0044*/ 	.word	0x000002e0


	//   ....[2]....
        /*0048*/ 	.word	0x00000300


	//   ....[3]....
        /*004c*/ 	.word	0x00000390


	//----- nvinfo : EIATTR_CRS_STACK_SIZE
	.align		4
.L_79:
        /*0050*/ 	.byte	0x04, 0x1e
        /*0052*/ 	.short	(.L_81 - .L_80)
.L_80:
        /*0054*/ 	.word	0x00000000


	//----- nvinfo : EIATTR_CBANK_PARAM_SIZE
	.align		4
.L_81:
        /*0058*/ 	.byte	0x03, 0x19
        /*005a*/ 	.short	0x000c


	//----- nvinfo : EIATTR_PARAM_CBANK
	.align		4
        /*005c*/ 	.byte	0x04, 0x0a
        /*005e*/ 	.short	(.L_83 - .L_82)
	.align		4
.L_82:
        /*0060*/ 	.word	index@(.nv.constant0._Z5tracePdi)
        /*0064*/ 	.short	0x0380
        /*0066*/ 	.short	0x000c


	//----- nvinfo : EIATTR_SW_WAR
	.align		4
.L_83:
        /*0068*/ 	.byte	0x04, 0x36
        /*006a*/ 	.short	(.L_85 - .L_84)
.L_84:
        /*006c*/ 	.word	0x00000008
.L_85:


//--------------------- .nv.info._Z8get_diagPdS_j --------------------------
	.section	.nv.info._Z8get_diagPdS_j,"",@"SHT_CUDA_INFO"
	.sectionflags	@""
	.align	4


	//----- nvinfo : EIATTR_CUDA_API_VERSION
	.align		4
        /*0000*/ 	.byte	0x04, 0x37
        /*0002*/ 	.short	(.L_87 - .L_86)
.L_86:
        /*0004*/ 	.word	0x00000082


	//----- nvinfo : EIATTR_KPARAM_INFO
	.align		4
.L_87:
        /*0008*/ 	.byte	0x04, 0x17
        /*000a*/ 	.short	(.L_89 - .L_88)
.L_88:
        /*000c*/ 	.word	0x00000000
        /*0010*/ 	.short	0x0002
        /*0012*/ 	.short	0x0010
        /*0014*/ 	.byte	0x00, 0xf0, 0x11, 0x00


	//----- nvinfo : EIATTR_KPARAM_INFO
	.align		4
.L_89:
        /*0018*/ 	.byte	0x04, 0x17
        /*001a*/ 	.short	(.L_91 - .L_90)
.L_90:
        /*001c*/ 	.word	0x00000000
        /*0020*/ 	.short	0x0001
        /*0022*/ 	.short	0x0008
        /*0024*/ 	.byte	0x00, 0xf5, 0x21, 0x00


	//----- nvinfo : EIATTR_KPARAM_INFO
	.align		4
.L_91:
        /*0028*/ 	.byte	0x04, 0x17
        /*002a*/ 	.short	(.L_93 - .L_92)
.L_92:
        /*002c*/ 	.word	0x00000000
        /*0030*/ 	.short	0x0000
        /*0032*/ 	.short	0x0000
        /*0034*/ 	.byte	0x00, 0xf5, 0x21, 0x00


	//----- nvinfo : EIATTR_SPARSE_MMA_MASK
	.align		4
.L_93:
        /*0038*/ 	.byte	0x03, 0x50
        /*003a*/ 	.short	0x0000


	//----- nvinfo : EIATTR_MAXREG_COUNT
	.align		4
        /*003c*/ 	.byte	0x03, 0x1b
        /*003e*/ 	.short	0x00ff


	//----- nvinfo : EIATTR_MERCURY_ISA_VERSION
	.align		4
        /*0040*/ 	.byte	0x03, 0x5f
        /*0042*/ 	.short	0x0101


	//----- nvinfo : EIATTR_VRC_CTA_INIT_COUNT
	.align		4
        /*0044*/ 	.byte	0x02, 0x4a
	.zero		1
	.zero		1


	//----- nvinfo : EIATTR_EXIT_INSTR_OFFSETS
	.align		4
        /*0048*/ 	.byte	0x04, 0x1c
        /*004a*/ 	.short	(.L_95 - .L_94)


	//   ....[0]....
.L_94:
        /*004c*/ 	.word	0x00000090


	//   ....[1]....
        /*0050*/ 	.word	0x00000400


	//----- nvinfo : EIATTR_CBANK_PARAM_SIZE
	.align		4
.L_95:
        /*0054*/ 	.byte	0x03, 0x19
        /*0056*/ 	.short	0x0014


	//----- nvinfo : EIATTR_PARAM_CBANK
	.align		4
        /*0058*/ 	.byte	0x04, 0x0a
        /*005a*/ 	.short	(.L_97 - .L_96)
	.align		4
.L_96:
        /*005c*/ 	.word	index@(.nv.constant0._Z8get_diagPdS_j)
        /*0060*/ 	.short	0x0380
        /*0062*/ 	.short	0x0014


	//----- nvinfo : EIATTR_SW_WAR
	.align		4
.L_97:
        /*0064*/ 	.byte	0x04, 0x36
        /*0066*/ 	.short	(.L_99 - .L_98)
.L_98:
        /*0068*/ 	.word	0x00000008
.L_99:


//--------------------- .nv.info._Z9dm_reducePdjS_jj --------------------------
	.section	.nv.info._Z9dm_reducePdjS_jj,"",@"SHT_CUDA_INFO"
	.sectionflags	@""
	.align	4


	//----- nvinfo : EIATTR_CUDA_API_VERSION
	.align		4
        /*0000*/ 	.byte	0x04, 0x37
        /*0002*/ 	.short	(.L_101 - .L_100)
.L_100:
        /*0004*/ 	.word	0x00000082


	//----- nvinfo : EIATTR_KPARAM_INFO
	.align		4
.L_101:
        /*0008*/ 	.byte	0x04, 0x17
        /*000a*/ 	.short	(.L_103 - .L_102)
.L_102:
        /*000c*/ 	.word	0x00000000
        /*0010*/ 	.short	0x0004
        /*0012*/ 	.short	0x001c
        /*0014*/ 	.byte	0x00, 0xf0, 0x11, 0x00


	//----- nvinfo : EIATTR_KPARAM_INFO
	.align		4
.L_103:
        /*0018*/ 	.byte	0x04, 0x17
        /*001a*/ 	.short	(.L_105 - .L_104)
.L_104:
        /*001c*/ 	.word	0x00000000
        /*0020*/ 	.short	0x0003
        /*0022*/ 	.short	0x0018
        /*0024*/ 	.byte	0x00, 0xf0, 0x11, 0x00


	//----- nvinfo : EIATTR_KPARAM_INFO
	.align		4
.L_105:
        /*0028*/ 	.byte	0x04, 0x17
        /*002a*/ 	.short	(.L_107 - .L_106)
.L_106:
        /*002c*/ 	.word	0x00000000
        /*0030*/ 	.short	0x0002
        /*0032*/ 	.short	0x0010
        /*0034*/ 	.byte	0x00, 0xf5, 0x21, 0x00


	//----- nvinfo : EIATTR_KPARAM_INFO
	.align		4
.L_107:
        /*0038*/ 	.byte	0x04, 0x17
        /*003a*/ 	.short	(.L_109 - .L_108)
.L_108:
        /*003c*/ 	.word	0x00000000
        /*0040*/ 	.short	0x0001
        /*0042*/ 	.short	0x0008
        /*0044*/ 	.byte	0x00, 0xf0, 0x11, 0x00


	//----- nvinfo : EIATTR_KPARAM_INFO
	.align		4
.L_109:
        /*0048*/ 	.byte	0x04, 0x17
        /*004a*/ 	.short	(.L_111 - .L_110)
.L_110:
        /*004c*/ 	.word	0x00000000
        /*0050*/ 	.short	0x0000
        /*0052*/ 	.short	0x0000
        /*0054*/ 	.byte	0x00, 0xf5, 0x21, 0x00


	//----- nvinfo : EIATTR_SPARSE_MMA_MASK
	.align		4
.L_111:
        /*0058*/ 	.byte	0x03, 0x50
        /*005a*/ 	.short	0x0000


	//----- nvinfo : EIATTR_MAXREG_COUNT
	.align		4
        /*005c*/ 	.byte	0x03, 0x1b
        /*005e*/ 	.short	0x00ff


	//----- nvinfo : EIATTR_MERCURY_ISA_VERSION
	.align		4
        /*0060*/ 	.byte	0x03, 0x5f
        /*0062*/ 	.short	0x0101


	//----- nvinfo : EIATTR_VRC_CTA_INIT_COUNT
	.align		4
        /*0064*/ 	.byte	0x02, 0x4a
	.zero		1
	.zero		1


	//----- nvinfo : EIATTR_EXIT_INSTR_OFFSETS
	.align		4
        /*0068*/ 	.byte	0x04, 0x1c
        /*006a*/ 	.short	(.L_113 - .L_112)


	//   ....[0]....
.L_112:
        /*006c*/ 	.word	0x000000a0


	//   ....[1]....
        /*0070*/ 	.word	0x00000120


	//   ....[2]....
        /*0074*/ 	.word	0x00000210


	//----- nvinfo : EIATTR_CBANK_PARAM_SIZE
	.align		4
.L_113:
        /*0078*/ 	.byte	0x03, 0x19
        /*007a*/ 	.short	0x0020


	//----- nvinfo : EIATTR_PARAM_CBANK
	.align		4
        /*007c*/ 	.byte	0x04, 0x0a
        /*007e*/ 	.short	(.L_115 - .L_114)
	.align		4
.L_114:
        /*0080*/ 	.word	index@(.nv.constant0._Z9dm_reducePdjS_jj)
        /*0084*/ 	.short	0x0380
        /*0086*/ 	.short	0x0020


	//----- nvinfo : EIATTR_SW_WAR
	.align		4
.L_115:
        /*0088*/ 	.byte	0x04, 0x36
        /*008a*/ 	.short	(.L_117 - .L_116)
.L_116:
        /*008c*/ 	.word	0x00000008
.L_117:


//--------------------- .nv.info._Z13two_qubit_ptmPdS_jjj --------------------------
	.section	.nv.info._Z13two_qubit_ptmPdS_jjj,"",@"SHT_CUDA_INFO"
	.sectionflags	@""
	.align	4


	//----- nvinfo : EIATTR_CUDA_API_VERSION
	.align		4
        /*0000*/ 	.byte	0x04, 0x37
        /*0002*/ 	.short	(.L_119 - .L_118)
.L_118:
        /*0004*/ 	.word	0x00000082


	//----- nvinfo : EIATTR_KPARAM_INFO
	.align		4
.L_119:
        /*0008*/ 	.byte	0x04, 0x17
        /*000a*/ 	.short	(.L_121 - .L_120)
.L_120:
        /*000c*/ 	.word	0x00000000
        /*0010*/ 	.short	0x0004
        /*0012*/ 	.short	0x0018
        /*0014*/ 	.byte	0x00, 0xf0, 0x11, 0x00


	//----- nvinfo : EIATTR_KPARAM_INFO
	.align		4
.L_121:
        /*0018*/ 	.byte	0x04, 0x17
        /*001a*/ 	.short	(.L_123 - .L_122)
.L_122:
        /*001c*/ 	.word	0x00000000
        /*0020*/ 	.short	0x0003
        /*0022*/ 	.short	0x0014
        /*0024*/ 	.byte	0x00, 0xf0, 0x11, 0x00


	//----- nvinfo : EIATTR_KPARAM_INFO
	.align		4
.L_123:
        /*0028*/ 	.byte	0x04, 0x17
        /*002a*/ 	.short	(.L_125 - .L_124)
.L_124:
        /*002c*/ 	.word	0x00000000
        /*0030*/ 	.short	0x0002
        /*0032*/ 	.short	0x0010
        /*0034*/ 	.byte	0x00, 0xf0, 0x11, 0x00


	//----- nvinfo : EIATTR_KPARAM_INFO
	.align		4
.L_125:
        /*0038*/ 	.byte	0x04, 0x17
        /*003a*/ 	.short	(.L_127 - .L_126)
.L_126:
        /*003c*/ 	.word	0x00000000
        /*0040*/ 	.short	0x0001
        /*0042*/ 	.short	0x0008
        /*0044*/ 	.byte	0x00, 0xf5, 0x21, 0x00


	//----- nvinfo : EIATTR_KPARAM_INFO
	.align		4
.L_127:
        /*0048*/ 	.byte	0x04, 0x17
        /*004a*/ 	.short	(.L_129 - .L_128)
.L_128:
        /*004c*/ 	.word	0x00000000
        /*0050*/ 	.short	0x0000
        /*0052*/ 	.short	0x0000
        /*0054*/ 	.byte	0x00, 0xf5, 0x21, 0x00


	//----- nvinfo : EIATTR_SPARSE_MMA_MASK
	.align		4
.L_129:
        /*0058*/ 	.byte	0x03, 0x50
        /*005a*/ 	.short	0x0000


	//----- nvinfo : EIATTR_MAXREG_COUNT
	.align		4
        /*005c*/ 	.byte	0x03, 0x1b
        /*005e*/ 	.short	0x00ff


	//----- nvinfo : EIATTR_NUM_BARRIERS
	.align		4
        /*0060*/ 	.byte	0x02, 0x4c
        /*0062*/ 	.byte	0x01
	.zero		1


	//----- nvinfo : EIATTR_MERCURY_ISA_VERSION
	.align		4
        /*0064*/ 	.byte	0x03, 0x5f
        /*0066*/ 	.short	0x0101


	//----- nvinfo : EIATTR_VRC_CTA_INIT_COUNT
	.align		4
        /*0068*/ 	.byte	0x02, 0x4a
	.zero		1
	.zero		1


	//----- nvinfo : EIATTR_EXIT_INSTR_OFFSETS
	.align		4
        /*006c*/ 	.byte	0x04, 0x1c
        /*006e*/ 	.short	(.L_131 - .L_130)


	//   ....[0]....
.L_130:
        /*0070*/ 	.word	0x00001390


	//   ....[1]....
        /*0074*/ 	.word	0x00001680


	//----- nvinfo : EIATTR_CRS_STACK_SIZE
	.align		4
.L_131:
        /*0078*/ 	.byte	0x04, 0x1e
        /*007a*/ 	.short	(.L_133 - .L_132)
.L_132:
        /*007c*/ 	.word	0x00000000


	//----- nvinfo : EIATTR_CBANK_PARAM_SIZE
	.align		4
.L_133:
        /*0080*/ 	.byte	0x03, 0x19
        /*0082*/ 	.short	0x001c


	//----- nvinfo : EIATTR_PARAM_CBANK
	.align		4
        /*0084*/ 	.byte	0x04, 0x0a
        /*0086*/ 	.short	(.L_135 - .L_134)
	.align		4
.L_134:
        /*0088*/ 	.word	index@(.nv.constant0._Z13two_qubit_ptmPdS_jjj)
        /*008c*/ 	.short	0x0380
        /*008e*/ 	.short	0x001c


	//----- nvinfo : EIATTR_SW_WAR
	.align		4
.L_135:
        /*0090*/ 	.byte	0x04, 0x36
        /*0092*/ 	.short	(.L_137 - .L_136)
.L_136:
        /*0094*/ 	.word	0x00000008
.L_137:


//--------------------- .nv.info._Z16single_qubit_ptmPdS_jj --------------------------
	.section	.nv.info._Z16single_qubit_ptmPdS_jj,"",@"SHT_CUDA_INFO"
	.sectionflags	@""
	.align	4


	//----- nvinfo : EIATTR_CUDA_API_VERSION
	.align		4
        /*0000*/ 	.byte	0x04, 0x37
        /*0002*/ 	.short	(.L_139 - .L_138)
.L_138:
        /*0004*/ 	.word	0x00000082


	//----- nvinfo : EIATTR_KPARAM_INFO
	.align		4
.L_139:
        /*0008*/ 	.byte	0x04, 0x17
        /*000a*/ 	.short	(.L_141 - .L_140)
.L_140:
        /*000c*/ 	.word	0x00000000
        /*0010*/ 	.short	0x0003
        /*0012*/ 	.short	0x0014
        /*0014*/ 	.byte	0x00, 0xf0, 0x11, 0x00


	//----- nvinfo : EIATTR_KPARAM_INFO
	.align		4
.L_141:
        /*0018*/ 	.byte	0x04, 0x17
        /*001a*/ 	.short	(.L_143 - .L_142)
.L_142:
        /*001c*/ 	.word	0x00000000
        /*0020*/ 	.short	0x0002
        /*0022*/ 	.short	0x0010
        /*0024*/ 	.byte	0x00, 0xf0, 0x11, 0x00


	//----- nvinfo : EIATTR_KPARAM_INFO
	.align		4
.L_143:
        /*0028*/ 	.byte	0x04, 0x17
        /*002a*/ 	.short	(.L_145 - .L_144)
.L_144:
        /*002c*/ 	.word	0x00000000
        /*0030*/ 	.short	0x0001
        /*0032*/ 	.short	0x0008
        /*0034*/ 	.byte	0x00, 0xf5, 0x21, 0x00


	//----- nvinfo : EIATTR_KPARAM_INFO
	.align		4
.L_145:
        /*0038*/ 	.byte	0x04, 0x17
        /*003a*/ 	.short	(.L_147 - .L_146)
.L_146:
        /*003c*/ 	.word	0x00000000
        /*0040*/ 	.short	0x0000
        /*0042*/ 	.short	0x0000
        /*0044*/ 	.byte	0x00, 0xf5, 0x21, 0x00


	//----- nvinfo : EIATTR_SPARSE_MMA_MASK
	.align		4
.L_147:
        /*0048*/ 	.byte	0x03, 0x50
        /*004a*/ 	.short	0x0000


	//----- nvinfo : EIATTR_MAXREG_COUNT
	.align		4
        /*004c*/ 	.byte	0x03, 0x1b
        /*004e*/ 	.short	0x00ff


	//----- nvinfo : EIATTR_NUM_BARRIERS
	.align		4
        /*0050*/ 	.byte	0x02, 0x4c
        /*0052*/ 	.byte	0x01
	.zero		1


	//----- nvinfo : EIATTR_MERCURY_ISA_VERSION
	.align		4
        /*0054*/ 	.byte	0x03, 0x5f
        /*0056*/ 	.short	0x0101


	//----- nvinfo : EIATTR_VRC_CTA_INIT_COUNT
	.align		4
        /*0058*/ 	.byte	0x02, 0x4a
	.zero		1
	.zero		1


	//----- nvinfo : EIATTR_EXIT_INSTR_OFFSETS
	.align		4
        /*005c*/ 	.byte	0x04, 0x1c
        /*005e*/ 	.short	(.L_149 - .L_148)


	//   ....[0]....
.L_148:
        /*0060*/ 	.word	0x000000a0


	//   ....[1]....
        /*0064*/ 	.word	0x000003a0


	//----- nvinfo : EIATTR_CBANK_PARAM_SIZE
	.align		4
.L_149:
        /*0068*/ 	.byte	0x03, 0x19
        /*006a*/ 	.short	0x0018


	//----- nvinfo : EIATTR_PARAM_CBANK
	.align		4
        /*006c*/ 	.byte	0x04, 0x0a
        /*006e*/ 	.short	(.L_151 - .L_150)
	.align		4
.L_150:
        /*0070*/ 	.word	index@(.nv.constant0._Z16single_qubit_ptmPdS_jj)
        /*0074*/ 	.short	0x0380
        /*0076*/ 	.short	0x0018


	//----- nvinfo : EIATTR_SW_WAR
	.align		4
.L_151:
        /*0078*/ 	.byte	0x04, 0x36
        /*007a*/ 	.short	(.L_153 - .L_152)
.L_152:
        /*007c*/ 	.word	0x00000008
.L_153:


//--------------------- .nv.info._Z21two_qubit_general_ptmPdS_jjjjj --------------------------
	.section	.nv.info._Z21two_qubit_general_ptmPdS_jjjjj,"",@"SHT_CUDA_INFO"
	.sectionflags	@""
	.align	4


	//----- nvinfo : EIATTR_CUDA_API_VERSION
	.align		4
        /*0000*/ 	.byte	0x04, 0x37
        /*0002*/ 	.short	(.L_155 - .L_154)
.L_154:
        /*0004*/ 	.word	0x00000082


	//----- nvinfo : EIATTR_KPARAM_INFO
	.align		4
.L_155:
        /*0008*/ 	.byte	0x04, 0x17
        /*000a*/ 	.short	(.L_157 - .L_156)
.L_156:
        /*000c*/ 	.word	0x00000000
        /*0010*/ 	.short	0x0006
        /*0012*/ 	.short	0x0020
        /*0014*/ 	.byte	0x00, 0xf0, 0x11, 0x00


	//----- nvinfo : EIATTR_KPARAM_INFO
	.align		4
.L_157:
        /*0018*/ 	.byte	0x04, 0x17
        /*001a*/ 	.short	(.L_159 - .L_158)
.L_158:
        /*001c*/ 	.word	0x00000000
        /*0020*/ 	.short	0x0005
        /*0022*/ 	.short	0x001c
        /*0024*/ 	.byte	0x00, 0xf0, 0x11, 0x00


	//----- nvinfo : EIATTR_KPARAM_INFO
	.align		4
.L_159:
        /*0028*/ 	.byte	0x04, 0x17
        /*002a*/ 	.short	(.L_161 - .L_160)
.L_160:
        /*002c*/ 	.word	0x00000000
        /*0030*/ 	.short	0x0004
        /*0032*/ 	.short	0x0018
        /*0034*/ 	.byte	0x00, 0xf0, 0x11, 0x00


	//----- nvinfo : EIATTR_KPARAM_INFO
	.align		4
.L_161:
        /*0038*/ 	.byte	0x04, 0x17
        /*003a*/ 	.short	(.L_163 - .L_162)
.L_162:
        /*003c*/ 	.word	0x00000000
        /*0040*/ 	.short	0x0003
        /*0042*/ 	.short	0x0014
        /*0044*/ 	.byte	0x00, 0xf0, 0x11, 0x00


	//----- nvinfo : EIATTR_KPARAM_INFO
	.align		4
.L_163:
        /*0048*/ 	.byte	0x04, 0x17
        /*004a*/ 	.short	(.L_165 - .L_164)
.L_164:
        /*004c*/ 	.word	0x00000000
        /*0050*/ 	.short	0x0002
        /*0052*/ 	.short	0x0010
        /*0054*/ 	.byte	0x00, 0xf0, 0x11, 0x00


	//----- nvinfo : EIATTR_KPARAM_INFO
	.align		4
.L_165:
        /*0058*/ 	.byte	0x04, 0x17
        /*005a*/ 	.short	(.L_167 - .L_166)
.L_166:
        /*005c*/ 	.word	0x00000000
        /*0060*/ 	.short	0x0001
        /*0062*/ 	.short	0x0008
        /*0064*/ 	.byte	0x00, 0xf5, 0x21, 0x00


	//----- nvinfo : EIATTR_KPARAM_INFO
	.align		4
.L_167:
        /*0068*/ 	.byte	0x04, 0x17
        /*006a*/ 	.short	(.L_169 - .L_168)
.L_168:
        /*006c*/ 	.word	0x00000000
        /*0070*/ 	.short	0x0000
        /*0072*/ 	.short	0x0000
        /*0074*/ 	.byte	0x00, 0xf5, 0x21, 0x00


	//----- nvinfo : EIATTR_SPARSE_MMA_MASK
	.align		4
.L_169:
        /*0078*/ 	.byte	0x03, 0x50
        /*007a*/ 	.short	0x0000


	//----- nvinfo : EIATTR_MAXREG_COUNT
	.align		4
        /*007c*/ 	.byte	0x03, 0x1b
        /*007e*/ 	.short	0x00ff


	//----- nvinfo : EIATTR_NUM_BARRIERS
	.align		4
        /*0080*/ 	.byte	0x02, 0x4c
        /*0082*/ 	.byte	0x01
	.zero		1


	//----- nvinfo : EIATTR_MERCURY_ISA_VERSION
	.align		4
        /*0084*/ 	.byte	0x03, 0x5f
        /*0086*/ 	.short	0x0101


	//----- nvinfo : EIATTR_VRC_CTA_INIT_COUNT
	.align		4
        /*0088*/ 	.byte	0x02, 0x4a
	.zero		1
	.zero		1


	//----- nvinfo : EIATTR_EXIT_INSTR_OFFSETS
	.align		4
        /*008c*/ 	.byte	0x04, 0x1c
        /*008e*/ 	.short	(.L_171 - .L_170)


	//   ....[0]....
.L_170:
        /*0090*/ 	.word	0x000001e0


	//   ....[1]....
        /*0094*/ 	.word	0x000008f0


	//----- nvinfo : EIATTR_CRS_STACK_SIZE
	.align		4
.L_171:
        /*0098*/ 	.byte	0x04, 0x1e
        /*009a*/ 	.short	(.L_173 - .L_172)
.L_172:
        /*009c*/ 	.word	0x00000000


	//----- nvinfo : EIATTR_CBANK_PARAM_SIZE
	.align		4
.L_173:
        /*00a0*/ 	.byte	0x03, 0x19
        /*00a2*/ 	.short	0x0024


	//----- nvinfo : EIATTR_PARAM_CBANK
	.align		4
        /*00a4*/ 	.byte	0x04, 0x0a
        /*00a6*/ 	.short	(.L_175 - .L_174)
	.align		4
.L_174:
        /*00a8*/ 	.word	index@(.nv.constant0._Z21two_qubit_general_ptmPdS_jjjjj)
        /*00ac*/ 	.short	0x0380
        /*00ae*/ 	.short	0x0024


	//----- nvinfo : EIATTR_SW_WAR
	.align		4
.L_175:
        /*00b0*/ 	.byte	0x04, 0x36
        /*00b2*/ 	.short	(.L_177 - .L_176)
.L_176:
        /*00b4*/ 	.word	0x00000008
.L_177:


//--------------------- .nv.info._Z15pauli_reshufflePdS_jj --------------------------
	.section	.nv.info._Z15pauli_reshufflePdS_jj,"",@"SHT_CUDA_INFO"
	.sectionflags	@""
	.align	4


	//----- nvinfo : EIATTR_CUDA_API_VERSION
	.align		4
        /*0000*/ 	.byte	0x04, 0x37
        /*0002*/ 	.short	(.L_179 - .L_178)
.L_178:
        /*0004*/ 	.word	0x00000082


	//----- nvinfo : EIATTR_KPARAM_INFO
	.align		4
.L_179:
        /*0008*/ 	.byte	0x04, 0x17
        /*000a*/ 	.short	(.L_181 - .L_180)
.L_180:
        /*000c*/ 	.word	0x00000000
        /*0010*/ 	.short	0x0003
        /*0012*/ 	.short	0x0014
        /*0014*/ 	.byte	0x00, 0xf0, 0x11, 0x00


	//----- nvinfo : EIATTR_KPARAM_INFO
	.align		4
.L_181:
        /*0018*/ 	.byte	0x04, 0x17
        /*001a*/ 	.short	(.L_183 - .L_182)
.L_182:
        /*001c*/ 	.word	0x00000000
        /*0020*/ 	.short	0x0002
        /*0022*/ 	.short	0x0010
        /*0024*/ 	.byte	0x00, 0xf0, 0x11, 0x00


	//----- nvinfo : EIATTR_KPARAM_INFO
	.align		4
.L_183:
        /*0028*/ 	.byte	0x04, 0x17
        /*002a*/ 	.short	(.L_185 - .L_184)
.L_184:
        /*002c*/ 	.word	0x00000000
        /*0030*/ 	.short	0x0001
        /*0032*/ 	.short	0x0008
        /*0034*/ 	.byte	0x00, 0xf5, 0x21, 0x00


	//----- nvinfo : EIATTR_KPARAM_INFO
	.align		4
.L_185:
        /*0038*/ 	.byte	0x04, 0x17
        /*003a*/ 	.short	(.L_187 - .L_186)
.L_186:
        /*003c*/ 	.word	0x00000000
        /*0040*/ 	.short	0x0000
        /*0042*/ 	.short	0x0000
        /*0044*/ 	.byte	0x00, 0xf5, 0x21, 0x00


	//----- nvinfo : EIATTR_SPARSE_MMA_MASK
	.align		4
.L_187:
        /*0048*/ 	.byte	0x03, 0x50
        /*004a*/ 	.short	0x0000


	//----- nvinfo : EIATTR_MAXREG_COUNT
	.align		4
        /*004c*/ 	.byte	0x03, 0x1b
        /*004e*/ 	.short	0x00ff


	//----- nvinfo : EIATTR_MERCURY_ISA_VERSION
	.align		4
        /*0050*/ 	.byte	0x03, 0x5f
        /*0052*/ 	.short	0x0101


	//----- nvinfo : EIATTR_VRC_CTA_INIT_COUNT
	.align		4
        /*0054*/ 	.byte	0x02, 0x4a
	.zero		1
	.zero		1


	//----- nvinfo : EIATTR_EXIT_INSTR_OFFSETS
	.align		4
        /*0058*/ 	.byte	0x04, 0x1c
        /*005a*/ 	.short	(.L_189 - .L_188)


	//   ....[0]....
.L_188:
        /*005c*/ 	.word	0x000000e0


	//   ....[1]....
        /*0060*/ 	.word	0x000006b0


	//   ....[2]....
        /*0064*/ 	.word	0x00000750


	//----- nvinfo : EIATTR_CRS_STACK_SIZE
	.align		4
.L_189:
        /*0068*/ 	.byte	0x04, 0x1e
        /*006a*/ 	.short	(.L_191 - .L_190)
.L_190:
        /*006c*/ 	.word	0x00000000


	//----- nvinfo : EIATTR_CBANK_PARAM_SIZE
	.align		4
.L_191:
        /*0070*/ 	.byte	0x03, 0x19
        /*0072*/ 	.short	0x0018


	//----- nvinfo : EIATTR_PARAM_CBANK
	.align		4
        /*0074*/ 	.byte	0x04, 0x0a
        /*0076*/ 	.short	(.L_193 - .L_192)
	.align		4
.L_192:
        /*0078*/ 	.word	index@(.nv.constant0._Z15pauli_reshufflePdS_jj)
        /*007c*/ 	.short	0x0380
        /*007e*/ 	.short	0x0018


	//----- nvinfo : EIATTR_SW_WAR
	.align		4
.L_193:
        /*0080*/ 	.byte	0x04, 0x36
        /*0082*/ 	.short	(.L_195 - .L_194)
.L_194:
        /*0084*/ 	.word	0x00000008
.L_195:


//--------------------- .nv.info._Z18bit_to_pauli_basisPdjj --------------------------
	.section	.nv.info._Z18bit_to_pauli_basisPdjj,"",@"SHT_CUDA_INFO"
	.sectionflags	@""
	.align	4


	//----- nvinfo : EIATTR_CUDA_API_VERSION
	.align		4
        /*0000*/ 	.byte	0x04, 0x37
        /*0002*/ 	.short	(.L_197 - .L_196)
.L_196:
        /*0004*/ 	.word	0x00000082


	//----- nvinfo : EIATTR_KPARAM_INFO
	.align		4
.L_197:
        /*0008*/ 	.byte	0x04, 0x17
        /*000a*/ 	.short	(.L_199 - .L_198)
.L_198:
        /*000c*/ 	.word	0x00000000
        /*0010*/ 	.short	0x0002
        /*0012*/ 	.short	0x000c
        /*0014*/ 	.byte	0x00, 0xf0, 0x11, 0x00


	//----- nvinfo : EIATTR_KPARAM_INFO
	.align		4
.L_199:
        /*0018*/ 	.byte	0x04, 0x17
        /*001a*/ 	.short	(.L_201 - .L_200)
.L_200:
        /*001c*/ 	.word	0x00000000
        /*0020*/ 	.short	0x0001
        /*0022*/ 	.short	0x0008
        /*0024*/ 	.byte	0x00, 0xf0, 0x11, 0x00


	//----- nvinfo : EIATTR_KPARAM_INFO
	.align		4
.L_201:
        /*0028*/ 	.byte	0x04, 0x17
        /*002a*/ 	.short	(.L_203 - .L_202)
.L_202:
        /*002c*/ 	.word	0x00000000
        /*0030*/ 	.short	0x0000
        /*0032*/ 	.short	0x0000
        /*0034*/ 	.byte	0x00, 0xf5, 0x21, 0x00


	//----- nvinfo : EIATTR_SPARSE_MMA_MASK
	.align		4
.L_203:
        /*0038*/ 	.byte	0x03, 0x50
        /*003a*/ 	.short	0x0000


	//----- nvinfo : EIATTR_MAXREG_COUNT
	.align		4
        /*003c*/ 	.byte	0x03, 0x1b
        /*003e*/ 	.short	0x00ff


	//----- nvinfo : EIATTR_MERCURY_ISA_VERSION
	.align		4
        /*0040*/ 	.byte	0x03, 0x5f
        /*0042*/ 	.short	0x0101


	//----- nvinfo : EIATTR_VRC_CTA_INIT_COUNT
	.align		4
        /*0044*/ 	.byte	0x02, 0x4a
	.zero		1
	.zero		1


	//----- nvinfo : EIATTR_EXIT_INSTR_OFFSETS
	.align		4
        /*0048*/ 	.byte	0x04, 0x1c
        /*004a*/ 	.short	(.L_205 - .L_204)


	//   ....[0]....
.L_204:
        /*004c*/ 	.word	0x000000e0


	//   ....[1]....
        /*0050*/ 	.word	0x000002c0


	//   ....[2]....
        /*0054*/ 	.word	0x00000370


	//----- nvinfo : EIATTR_CBANK_PARAM_SIZE
	.align		4
.L_205:
        /*0058*/ 	.byte	0x03, 0x19
        /*005a*/ 	.short	0x0010


	//----- nvinfo : EIATTR_PARAM_CBANK
	.align		4
        /*005c*/ 	.byte	0x04, 0x0a
        /*005e*/ 	.short	(.L_207 - .L_206)
	.align		4
.L_206:
        /*0060*/ 	.word	index@(.nv.constant0._Z18bit_to_pauli_basisPdjj)
        /*0064*/ 	.short	0x0380
        /*0066*/ 	.short	0x0010


	//----- nvinfo : EIATTR_SW_WAR
	.align		4
.L_207:
        /*0068*/ 	.byte	0x04, 0x36
        /*006a*/ 	.short	(.L_209 - .L_208)
.L_208:
        /*006c*/ 	.word	0x00000008
.L_209:


//--------------------- .nv.callgraph             --------------------------
	.section	.nv.callgraph,"",@"SHT_CUDA_CALLGRAPH"
	.align	4
	.sectionentsize	8
	.align		4
        /*0000*/ 	.word	0x00000000
	.align		4
        /*0004*/ 	.word	0xffffffff
	.align		4
        /*0008*/ 	.word	0x00000000
	.align		4
        /*000c*/ 	.word	0xfffffffe
	.align		4
        /*0010*/ 	.word	0x00000000
	.align		4
        /*0014*/ 	.word	0xfffffffd
	.align		4
        /*0018*/ 	.word	0x00000000
	.align		4
        /*001c*/ 	.word	0xfffffffc


//--------------------- .text._Z4swapPdjjj        --------------------------
	.section	.text._Z4swapPdjjj,"ax",@progbits
	.align	128
        .global         _Z4swapPdjjj
        .type           _Z4swapPdjjj,@function
        .size           _Z4swapPdjjj,(.L_x_27 - _Z4swapPdjjj)
        .other          _Z4swapPdjjj,@"STO_CUDA_ENTRY STV_DEFAULT"
_Z4swapPdjjj:
.text._Z4swapPdjjj:
[----:B------:R-:W-:Y:S01]  /*0000*/  LDC R1, c[0x0][0x37c] ;  /* 0x0000df00ff017b82 */ /* 0x000fe20000000800 */
[----:B------:R-:W0:Y:S01]  /*0010*/  S2R R7, SR_TID.X ;  /* 0x0000000000077919 */ /* 0x000e220000002100 */
[----:B------:R-:W1:Y:S01]  /*0020*/  LDCU UR4, c[0x0][0x390] ;  /* 0x00007200ff0477ac */ /* 0x000e620008000800 */
[----:B------:R-:W0:Y:S01]  /*0030*/  S2R R0, SR_CTAID.X ;  /* 0x0000000000007919 */ /* 0x000e220000002500 */
[----:B------:R-:W0:Y:S01]  /*0040*/  LDCU UR5, c[0x0][0x360] ;  /* 0x00006c00ff0577ac */ /* 0x000e220008000800 */
[----:B-1----:R-:W-:Y:S01]  /*0050*/  USHF.L.U32 UR4, UR4, 0x1, URZ ;  /* 0x0000000104047899 */ /* 0x002fe200080006ff */
[----:B0-----:R-:W-:-:S05]  /*0060*/  IMAD R7, R0, UR5, R7 ;  /* 0x0000000500077c24 */ /* 0x001fca000f8e0207 */
[----:B------:R-:W-:-:S04]  /*0070*/  SHF.R.U32.HI R0, RZ, UR4, R7 ;  /* 0x00000004ff007c19 */ /* 0x000fc80008011607 */
[----:B------:R-:W-:-:S13]  /*0080*/  ISETP.NE.AND P0, PT, R0, RZ, PT ;  /* 0x000000ff0000720c */ /* 0x000fda0003f05270 */
[----:B------:R-:W-:Y:S05]  /*0090*/  @P0 EXIT ;  /* 0x000000000000094d */ /* 0x000fea0003800000 */
[----:B------:R-:W0:Y:S01]  /*00a0*/  LDCU.64 UR4, c[0x0][0x388] ;  /* 0x00007100ff0477ac */ /* 0x000e220008000a00 */
[----:B------:R-:W-:Y:S01]  /*00b0*/  IMAD.MOV.U32 R2, RZ, RZ, 0x3 ;  /* 0x00000003ff027424 */ /* 0x000fe200078e00ff */
[----:B0-----:R-:W-:Y:S02]  /*00c0*/  USHF.L.U32 UR6, UR4, 0x1, URZ ;  /* 0x0000000104067899 */ /* 0x001fe400080006ff */
[----:B------:R-:W-:Y:S02]  /*00d0*/  USHF.L.U32 UR7, UR5, 0x1, URZ ;  /* 0x0000000105077899 */ /* 0x000fe400080006ff */
[----:B------:R-:W-:Y:S02]  /*00e0*/  UIADD3 UR4, UPT, UPT, -UR4, UR5, URZ ;  /* 0x0000000504047290 */ /* 0x000fe4000fffe1ff */
[C---:B------:R-:W-:Y:S02]  /*00f0*/  SHF.L.U32 R0, R2.reuse, UR6, RZ ;  /* 0x0000000602007c19 */ /* 0x040fe400080006ff */
[----:B------:R-:W-:Y:S01]  /*0100*/  SHF.L.U32 R2, R2, UR7, RZ ;  /* 0x0000000702027c19 */ /* 0x000fe200080006ff */
[----:B------:R-:W-:Y:S01]  /*0110*/  USHF.L.U32 UR4, UR4, 0x1, URZ ;  /* 0x0000000104047899 */ /* 0x000fe200080006ff */
[----:B------:R-:W-:-:S02]  /*0120*/  LOP3.LUT R3, R0, R7, RZ, 0xc0, !PT ;  /* 0x0000000700037212 */ /* 0x000fc400078ec0ff */
[----:B------:R-:W-:Y:S02]  /*0130*/  LOP3.LUT R4, R2, R7, RZ, 0xc0, !PT ;  /* 0x0000000702047212 */ /* 0x000fe400078ec0ff */
[----:B------:R-:W-:Y:S02]  /*0140*/  LOP3.LUT R0, R7, R2, R0, 0x10, !PT ;  /* 0x0000000207007212 */ /* 0x000fe400078e1000 */
[----:B------:R-:W-:Y:S02]  /*0150*/  SHF.L.U32 R3, R3, UR4, RZ ;  /* 0x0000000403037c19 */ /* 0x000fe400080006ff */
[----:B------:R-:W-:-:S04]  /*0160*/  SHF.R.U32.HI R4, RZ, UR4, R4 ;  /* 0x00000004ff047c19 */ /* 0x000fc80008011604 */
[----:B------:R-:W-:-:S04]  /*0170*/  LOP3.LUT R0, R4, R0, R3, 0xfe, !PT ;  /* 0x0000000004007212 */ /* 0x000fc800078efe03 */
[----:B------:R-:W-:-:S13]  /*0180*/  ISETP.GT.U32.AND P0, PT, R7, R0, PT ;  /* 0x000000000700720c */ /* 0x000fda0003f04070 */
[----:B------:R-:W-:Y:S05]  /*0190*/  @!P0 EXIT ;  /* 0x000000000000894d */ /* 0x000fea0003800000 */
[----:B------:R-:W0:Y:S01]  /*01a0*/  LDC.64 R2, c[0x0][0x380] ;  /* 0x0000e000ff027b82 */ /* 0x000e220000000a00 */
[----:B------:R-:W1:Y:S01]  /*01b0*/  LDCU.64 UR4, c[0x0][0x358] ;  /* 0x00006b00ff0477ac */ /* 0x000e620008000a00 */
[----:B0-----:R-:W-:-:S04]  /*01c0*/  IMAD.WIDE.U32 R6, R7, 0x8, R2 ;  /* 0x0000000807067825 */ /* 0x001fc800078e0002 */
[----:B------:R-:W-:Y:S01]  /*01d0*/  IMAD.WIDE.U32 R2, R0, 0x8, R2 ;  /* 0x0000000800027825 */ /* 0x000fe200078e0002 */
[----:B-1----:R-:W2:Y:S04]  /*01e0*/  LDG.E.64 R8, desc[UR4][R6.64] ;  /* 0x0000000406087981 */ /* 0x002ea8000c1e1b00 */
[----:B------:R-:W3:Y:S04]  /*01f0*/  LDG.E.64 R4, desc[UR4][R2.64] ;  /* 0x0000000402047981 */ /* 0x000ee8000c1e1b00 */
[----:B--2---:R-:W-:Y:S04]  /*0200*/  STG.E.64 desc[UR4][R2.64], R8 ;  /* 0x0000000802007986 */ /* 0x004fe8000c101b04 */
[----:B---3--:R-:W-:Y:S01]  /*0210*/  STG.E.64 desc[UR4][R6.64], R4 ;  /* 0x0000000406007986 */ /* 0x008fe2000c101b04 */
[----:B------:R-:W-:Y:S05]  /*0220*/  EXIT ;  /* 0x000000000000794d */ /* 0x000fea0003800000 */
.L_x_0:
[----:B------:R-:W-:-:S00]  /*0230*/  BRA `(.L_x_0) ;  /* 0xfffffffc00fc7947 */ /* 0x000fc0000383ffff */
[----:B------:R-:W-:-:S00]  /*0240*/  NOP ;  /* 0x0000000000007918 */ /* 0x000fc00000000000 */
        /* <DEDUP_REMOVED lines=11> */
.L_x_27:


//--------------------- .text._Z5tracePdi         --------------------------
	.section	.text._Z5tracePdi,"ax",@progbits
	.align	128
        .global         _Z5tracePdi
        .type           _Z5tracePdi,@function
        .size           _Z5tracePdi,(.L_x_28 - _Z5tracePdi)
        .other          _Z5tracePdi,@"STO_CUDA_ENTRY STV_DEFAULT"
_Z5tracePdi:
.text._Z5tracePdi:
[----:B------:R-:W-:Y:S01]  /*0000*/  LDC R1, c[0x0][0x37c] ;  /* 0x0000df00ff017b82 */ /* 0x000fe20000000800 */
[----:B------:R-:W0:Y:S07]  /*0010*/  S2R R9, SR_TID.X ;  /* 0x0000000000097919 */ /* 0x000e2e0000002100 */
[----:B------:R-:W0:Y:S01]  /*0020*/  LDC.64 R2, c[0x0][0x380] ;  /* 0x0000e000ff027b82 */ /* 0x000e220000000a00 */
[----:B------:R-:W1:Y:S07]  /*0030*/  LDCU.64 UR8, c[0x0][0x358] ;  /* 0x00006b00ff0877ac */ /* 0x000e6e0008000a00 */
[----:B------:R-:W2:Y:S01]  /*0040*/  S2UR UR5, SR_CgaCtaId ;  /* 0x00000000000579c3 */ /* 0x000ea20000008800 */
[----:B------:R-:W3:Y:S01]  /*0050*/  LDCU UR10, c[0x0][0x360] ;  /* 0x00006c00ff0a77ac */ /* 0x000ee20008000800 */
[----:B------:R-:W4:Y:S01]  /*0060*/  LDCU UR7, c[0x0][0x388] ;  /* 0x00007100ff0777ac */ /* 0x000f220008000800 */
[----:B0-----:R-:W-:-:S06]  /*0070*/  IMAD.WIDE.U32 R2, R9, 0x8, R2 ;  /* 0x0000000809027825 */ /* 0x001fcc00078e0002 */
[----:B-1----:R-:W5:Y:S01]  /*0080*/  LDG.E.64 R2, desc[UR8][R2.64] ;  /* 0x0000000802027981 */ /* 0x002f62000c1e1b00 */
[----:B------:R-:W-:Y:S01]  /*0090*/  UMOV UR4, 0x400 ;  /* 0x0000040000047882 */ /* 0x000fe20000000000 */
[----:B---3--:R-:W-:Y:S01]  /*00a0*/  UISETP.GE.U32.AND UP0, UPT, UR10, 0x2, UPT ;  /* 0x000000020a00788c */ /* 0x008fe2000bf06070 */
[----:B------:R-:W-:Y:S01]  /*00b0*/  ISETP.NE.AND P1, PT, R9, 0x1, PT ;  /* 0x000000010900780c */ /* 0x000fe20003f25270 */
[----:B--2---:R-:W-:-:S03]  /*00c0*/  ULEA UR5, UR5, UR4, 0x18 ;  /* 0x0000000405057291 */ /* 0x004fc6000f8ec0ff */
[----:B------:R-:W-:Y:S02]  /*00d0*/  UMOV UR4, 0x1 ;  /* 0x0000000100047882 */ /* 0x000fe40000000000 */
[----:B----4-:R-:W-:Y:S01]  /*00e0*/  USHF.L.U32 UR4, UR4, UR7, URZ ;  /* 0x0000000704047299 */ /* 0x010fe200080006ff */
[----:B------:R-:W-:-:S05]  /*00f0*/  LEA R7, R9, UR5, 0x3 ;  /* 0x0000000509077c11 */ /* 0x000fca000f8e18ff */
[----:B-----5:R0:W-:Y:S01]  /*0100*/  STS.64 [R7], R2 ;  /* 0x0000000207007388 */ /* 0x0201e20000000a00 */
[----:B------:R-:W-:Y:S06]  /*0110*/  BAR.SYNC.DEFER_BLOCKING 0x0 ;  /* 0x0000000000007b1d */ /* 0x000fec0000010000 */
[----:B------:R-:W-:Y:S05]  /*0120*/  BRA.U !UP0, `(.L_x_1) ;  /* 0x0000000108447547 */ /* 0x000fea000b800000 */
[----:B------:R-:W-:Y:S01]  /*0130*/  IMAD.MOV.U32 R0, RZ, RZ, 0x1 ;  /* 0x00000001ff007424 */ /* 0x000fe200078e00ff */
[----:B------:R-:W1:Y:S01]  /*0140*/  LDCU UR7, c[0x0][0x388] ;  /* 0x00007100ff0777ac */ /* 0x000e620008000800 */
[----:B------:R-:W-:-:S05]  /*0150*/  NOP ;  /* 0x0000000000007918 */ /* 0x000fca0000000000 */
.L_x_2:
[----:B------:R-:W-:-:S04]  /*0160*/  ISETP.NE.AND P0, PT, R0, UR4, PT ;  /* 0x0000000400007c0c */ /* 0x000fc8000bf05270 */
[----:B-1----:R-:W-:-:S04]  /*0170*/  ISETP.GT.OR P0, PT, RZ, UR7, P0 ;  /* 0x00000007ff007c0c */ /* 0x002fc80008704670 */
[----:B------:R-:W-:-:S13]  /*0180*/  ISETP.GE.U32.AND P0, PT, R9, R0, P0 ;  /* 0x000000000900720c */ /* 0x000fda0000706070 */
[----:B------:R-:W-:Y:S02]  /*0190*/  @P0 IMAD.IADD R4, R9, 0x1, -R0 ;  /* 0x0000000109040824 */ /* 0x000fe400078e0a00 */
[----:B------:R-:W-:-:S03]  /*01a0*/  IMAD.SHL.U32 R0, R0, 0x2, RZ ;  /* 0x0000000200007824 */ /* 0x000fc600078e00ff */
[----:B------:R-:W-:-:S05]  /*01b0*/  @P0 LEA R6, R4, UR5, 0x3 ;  /* 0x0000000504060c11 */ /* 0x000fca000f8e18ff */
[----:B0-----:R-:W-:Y:S01]  /*01c0*/  @P0 LDS.64 R2, [R6] ;  /* 0x0000000006020984 */ /* 0x001fe20000000a00 */
[----:B------:R-:W-:Y:S06]  /*01d0*/  BAR.SYNC.DEFER_BLOCKING 0x0 ;  /* 0x0000000000007b1d */ /* 0x000fec0000010000 */
[----:B------:R-:W0:Y:S02]  /*01e0*/  @P0 LDS.64 R4, [R7] ;  /* 0x0000000007040984 */ /* 0x000e240000000a00 */
[----:B0-----:R-:W-:-:S07]  /*01f0*/  @P0 DADD R4, R2, R4 ;  /* 0x0000000002040229 */ /* 0x001fce0000000004 */
[----:B------:R2:W-:Y:S01]  /*0200*/  @P0 STS.64 [R7], R4 ;  /* 0x0000000407000388 */ /* 0x0005e20000000a00 */
[----:B------:R-:W-:Y:S01]  /*0210*/  BAR.SYNC.DEFER_BLOCKING 0x0 ;  /* 0x0000000000007b1d */ /* 0x000fe20000010000 */
[----:B------:R-:W-:-:S13]  /*0220*/  ISETP.GE.U32.AND P0, PT, R0, UR10, PT ;  /* 0x0000000a00007c0c */ /* 0x000fda000bf06070 */
[----:B--2---:R-:W-:Y:S05]  /*0230*/  @!P0 BRA `(.L_x_2) ;  /* 0xfffffffc00c88947 */ /* 0x004fea000383ffff */
.L_x_1:
[----:B------:R-:W-:Y:S06]  /*0240*/  BAR.SYNC.DEFER_BLOCKING 0x0 ;  /* 0x0000000000007b1d */ /* 0x000fec0000010000 */
[----:B------:R-:W-:Y:S05]  /*0250*/  @!P1 BRA `(.L_x_3) ;  /* 0x0000000000249947 */ /* 0x000fea0003800000 */
[----:B------:R-:W-:-:S13]  /*0260*/  ISETP.NE.AND P0, PT, R9, RZ, PT ;  /* 0x000000ff0900720c */ /* 0x000fda0003f05270 */
[----:B------:R-:W-:Y:S05]  /*0270*/  @P0 EXIT ;  /* 0x000000000000094d */ /* 0x000fea0003800000 */
[----:B------:R-:W-:Y:S01]  /*0280*/  ULEA UR6, UR10, UR5, 0x3 ;  /* 0x000000050a067291 */ /* 0x000fe2000f8e18ff */
[----:B0-----:R-:W0:Y:S01]  /*0290*/  S2R R7, SR_CTAID.X ;  /* 0x0000000000077919 */ /* 0x001e220000002500 */
[----:B------:R-:W0:Y:S07]  /*02a0*/  LDC.64 R4, c[0x0][0x380] ;  /* 0x0000e000ff047b82 */ /* 0x000e2e0000000a00 */
[----:B------:R-:W1:Y:S01]  /*02b0*/  LDS.64 R2, [UR6+-0x8] ;  /* 0xfffff806ff027984 */ /* 0x000e620008000a00 */
[----:B0-----:R-:W-:-:S05]  /*02c0*/  IMAD.WIDE.U32 R4, R7, 0x8, R4 ;  /* 0x0000000807047825 */ /* 0x001fca00078e0004 */
[----:B-1----:R-:W-:Y:S01]  /*02d0*/  STG.E.64 desc[UR8][R4.64], R2 ;  /* 0x0000000204007986 */ /* 0x002fe2000c101b08 */
[----:B------:R-:W-:Y:S05]  /*02e0*/  EXIT ;  /* 0x000000000000794d */ /* 0x000fea0003800000 */
.L_x_3:
[----:B------:R-:W-:-:S13]  /*02f0*/  ISETP.LE.AND P0, PT, RZ, UR7, PT ;  /* 0x00000007ff007c0c */ /* 0x000fda000bf03270 */
[----:B------:R-:W-:Y:S05]  /*0300*/  @!P0 EXIT ;  /* 0x000000000000894d */ /* 0x000fea0003800000 */
[----:B------:R-:W-:Y:S01]  /*0310*/  ULOP3.LUT UR6, URZ, UR4, URZ, 0x33, !UPT ;  /* 0x00000004ff067292 */ /* 0x000fe2000f8e33ff */
[----:B0-----:R-:W0:Y:S01]  /*0320*/  S2R R7, SR_CTAID.X ;  /* 0x0000000000077919 */ /* 0x001e220000002500 */
[----:B------:R-:W0:Y:S02]  /*0330*/  LDC.64 R4, c[0x0][0x380] ;  /* 0x0000e000ff047b82 */ /* 0x000e240000000a00 */
[----:B------:R-:W-:-:S04]  /*0340*/  UIADD3 UR6, UPT, UPT, UR6, UR10, URZ ;  /* 0x0000000a06067290 */ /* 0x000fc8000fffe0ff */
[----:B------:R-:W-:-:S09]  /*0350*/  ULEA UR6, UR6, UR5, 0x3 ;  /* 0x0000000506067291 */ /* 0x000fd2000f8e18ff */
[----:B------:R-:W1:Y:S01]  /*0360*/  LDS.64 R2, [UR6] ;  /* 0x00000006ff027984 */ /* 0x000e620008000a00 */
[----:B0-----:R-:W-:-:S05]  /*0370*/  IMAD.WIDE.U32 R4, R7, 0x8, R4 ;  /* 0x0000000807047825 */ /* 0x001fca00078e0004 */
[----:B-1----:R-:W-:Y:S01]  /*0380*/  STG.E.64 desc[UR8][R4.64+0x8], R2 ;  /* 0x0000080204007986 */ /* 0x002fe2000c101b08 */
[----:B------:R-:W-:Y:S05]  /*0390*/  EXIT ;  /* 0x000000000000794d */ /* 0x000fea0003800000 */
.L_x_4:
        /* <DEDUP_REMOVED lines=14> */
.L_x_28:


//--------------------- .text._Z8get_diagPdS_j    --------------------------
	.section	.text._Z8get_diagPdS_j,"ax",@progbits
	.align	128
        .global         _Z8get_diagPdS_j
        .type           _Z8get_diagPdS_j,@function
        .size           _Z8get_diagPdS_j,(.L_x_29 - _Z8get_diagPdS_j)
        .other          _Z8get_diagPdS_j,@"STO_CUDA_ENTRY STV_DEFAULT"
_Z8get_diagPdS_j:
.text._Z8get_diagPdS_j:
[----:B------:R-:W-:Y:S01]  /*0000*/  LDC R1, c[0x0][0x37c] ;  /* 0x0000df00ff017b82 */ /* 0x000fe20000000800 */
[----:B------:R-:W0:Y:S07]  /*0010*/  S2R R3, SR_TID.X ;  /* 0x0000000000037919 */ /* 0x000e2e0000002100 */
[----:B------:R-:W0:Y:S01]  /*0020*/  S2UR UR6, SR_CTAID.X ;  /* 0x00000000000679c3 */ /* 0x000e220000002500 */
[----:B------:R-:W1:Y:S01]  /*0030*/  LDCU UR4, c[0x0][0x390] ;  /* 0x00007200ff0477ac */ /* 0x000e620008000800 */
[----:B------:R-:W-:-:S06]  /*0040*/  UMOV UR5, 0x1 ;  /* 0x0000000100057882 */ /* 0x000fcc0000000000 */
[----:B------:R-:W0:Y:S01]  /*0050*/  LDC R0, c[0x0][0x360] ;  /* 0x0000d800ff007b82 */ /* 0x000e220000000800 */
[----:B-1----:R-:W-:Y:S01]  /*0060*/  USHF.L.U32 UR4, UR5, UR4, URZ ;  /* 0x0000000405047299 */ /* 0x002fe200080006ff */
[----:B0-----:R-:W-:-:S05]  /*0070*/  IMAD R0, R0, UR6, R3 ;  /* 0x0000000600007c24 */ /* 0x001fca000f8e0203 */
[----:B------:R-:W-:-:S13]  /*0080*/  ISETP.GE.AND P0, PT, R0, UR4, PT ;  /* 0x0000000400007c0c */ /* 0x000fda000bf06270 */
[----:B------:R-:W-:Y:S05]  /*0090*/  @P0 EXIT ;  /* 0x000000000000094d */ /* 0x000fea0003800000 */
[C---:B------:R-:W-:Y:S01]  /*00a0*/  IMAD.SHL.U32 R3, R0.reuse, 0x2, RZ ;  /* 0x0000000200037824 */ /* 0x040fe200078e00ff */
[----:B------:R-:W0:Y:S01]  /*00b0*/  LDCU.64 UR4, c[0x0][0x358] ;  /* 0x00006b00ff0477ac */ /* 0x000e220008000a00 */
[C---:B------:R-:W-:Y:S02]  /*00c0*/  IMAD.SHL.U32 R2, R0.reuse, 0x4, RZ ;  /* 0x0000000400027824 */ /* 0x040fe400078e00ff */
[C---:B------:R-:W-:Y:S01]  /*00d0*/  IMAD.SHL.U32 R4, R0.reuse, 0x8, RZ ;  /* 0x0000000800047824 */ /* 0x040fe200078e00ff */
[----:B------:R-:W-:Y:S01]  /*00e0*/  LOP3.LUT R3, R3, 0x6, RZ, 0xc0, !PT ;  /* 0x0000000603037812 */ /* 0x000fe200078ec0ff */
[C---:B------:R-:W-:Y:S02]  /*00f0*/  IMAD.SHL.U32 R6, R0.reuse, 0x10, RZ ;  /* 0x0000001000067824 */ /* 0x040fe400078e00ff */
[----:B------:R-:W-:Y:S01]  /*0100*/  IMAD.SHL.U32 R8, R0, 0x4000, RZ ;  /* 0x0000400000087824 */ /* 0x000fe200078e00ff */
[----:B------:R-:W-:-:S04]  /*0110*/  LOP3.LUT R3, R3, 0x8, R2, 0xf8, !PT ;  /* 0x0000000803037812 */ /* 0x000fc800078ef802 */
[----:B------:R-:W-:-:S04]  /*0120*/  LOP3.LUT R3, R3, 0x1, R0, 0xf8, !PT ;  /* 0x0000000103037812 */ /* 0x000fc800078ef800 */
[----:B------:R-:W-:-:S04]  /*0130*/  LOP3.LUT R3, R3, 0x20, R4, 0xf8, !PT ;  /* 0x0000002003037812 */ /* 0x000fc800078ef804 */
[----:B------:R-:W-:Y:S01]  /*0140*/  LOP3.LUT R3, R3, 0x10, R2, 0xf8, !PT ;  /* 0x0000001003037812 */ /* 0x000fe200078ef802 */
[----:B------:R-:W-:-:S03]  /*0150*/  IMAD.SHL.U32 R2, R0, 0x20, RZ ;  /* 0x0000002000027824 */ /* 0x000fc600078e00ff */
        /* <DEDUP_REMOVED lines=25> */
[----:B------:R-:W-:-:S04]  /*02f0*/  LOP3.LUT R3, R3, 0x400000, R2, 0xf8, !PT ;  /* 0x0040000003037812 */ /* 0x000fc800078ef802 */
[----:B------:R-:W-:-:S04]  /*0300*/  LOP3.LUT R3, R3, 0x2000000, R6, 0xf8, !PT ;  /* 0x0200000003037812 */ /* 0x000fc800078ef806 */
[----:B------:R-:W-:Y:S01]  /*0310*/  LOP3.LUT R3, R3, 0x1000000, R4, 0xf8, !PT ;  /* 0x0100000003037812 */ /* 0x000fe200078ef804 */
[----:B------:R-:W-:-:S03]  /*0320*/  IMAD.SHL.U32 R4, R0, 0x8000, RZ ;  /* 0x0000800000047824 */ /* 0x000fc600078e00ff */
[----:B------:R-:W-:Y:S02]  /*0330*/  LOP3.LUT R5, R3, 0x8000000, R8, 0xf8, !PT ;  /* 0x0800000003057812 */ /* 0x000fe400078ef808 */
[----:B------:R-:W1:Y:S02]  /*0340*/  LDC.64 R2, c[0x0][0x380] ;  /* 0x0000e000ff027b82 */ /* 0x000e640000000a00 */
[----:B------:R-:W-:Y:S01]  /*0350*/  LOP3.LUT R5, R5, 0x4000000, R6, 0xf8, !PT ;  /* 0x0400000005057812 */ /* 0x000fe200078ef806 */
[----:B------:R-:W-:-:S03]  /*0360*/  IMAD.U32 R6, R0, 0x10000, RZ ;  /* 0x0001000000067824 */ /* 0x000fc600078e00ff */
[----:B------:R-:W-:-:S04]  /*0370*/  LOP3.LUT R5, R5, 0x20000000, R4, 0xf8, !PT ;  /* 0x2000000005057812 */ /* 0x000fc800078ef804 */
[----:B------:R-:W-:-:S04]  /*0380*/  LOP3.LUT R5, R5, 0x10000000, R8, 0xf8, !PT ;  /* 0x1000000005057812 */ /* 0x000fc800078ef808 */
[----:B------:R-:W-:-:S04]  /*0390*/  LOP3.LUT R5, R5, 0x80000000, R6, 0xf8, !PT ;  /* 0x8000000005057812 */ /* 0x000fc800078ef806 */
[----:B------:R-:W-:-:S05]  /*03a0*/  LOP3.LUT R5, R5, 0x40000000, R4, 0xf8, !PT ;  /* 0x4000000005057812 */ /* 0x000fca00078ef804 */
[----:B-1----:R-:W-:Y:S02]  /*03b0*/  IMAD.WIDE.U32 R2, R5, 0x8, R2 ;  /* 0x0000000805027825 */ /* 0x002fe400078e0002 */
[----:B------:R-:W1:Y:S04]  /*03c0*/  LDC.64 R4, c[0x0][0x388] ;  /* 0x0000e200ff047b82 */ /* 0x000e680000000a00 */
[----:B0-----:R-:W2:Y:S01]  /*03d0*/  LDG.E.64 R2, desc[UR4][R2.64] ;  /* 0x0000000402027981 */ /* 0x001ea2000c1e1b00 */
[----:B-1----:R-:W-:-:S05]  /*03e0*/  IMAD.WIDE R4, R0, 0x8, R4 ;  /* 0x0000000800047825 */ /* 0x002fca00078e0204 */
[----:B--2---:R-:W-:Y:S01]  /*03f0*/  STG.E.64 desc[UR4][R4.64], R2 ;  /* 0x0000000204007986 */ /* 0x004fe2000c101b04 */
[----:B------:R-:W-:Y:S05]  /*0400*/  EXIT ;  /* 0x000000000000794d */ /* 0x000fea0003800000 */
.L_x_5:
        /* <DEDUP_REMOVED lines=15> */
.L_x_29:


//--------------------- .text._Z9dm_reducePdjS_jj --------------------------
	.section	.text._Z9dm_reducePdjS_jj,"ax",@progbits
	.align	128
        .global         _Z9dm_reducePdjS_jj
        .type           _Z9dm_reducePdjS_jj,@function
        .size           _Z9dm_reducePdjS_jj,(.L_x_30 - _Z9dm_reducePdjS_jj)
        .other          _Z9dm_reducePdjS_jj,@"STO_CUDA_ENTRY STV_DEFAULT"
_Z9dm_reducePdjS_jj:
.text._Z9dm_reducePdjS_jj:
[----:B------:R-:W-:Y:S01]  /*0000*/  LDC R1, c[0x0][0x37c] ;  /* 0x0000df00ff017b82 */ /* 0x000fe20000000800 */
[----:B------:R-:W0:Y:S07]  /*0010*/  S2R R0, SR_TID.X ;  /* 0x0000000000007919 */ /* 0x000e2e0000002100 */
[----:B------:R-:W0:Y:S01]  /*0020*/  S2UR UR6, SR_CTAID.X ;  /* 0x00000000000679c3 */ /* 0x000e220000002500 */
[----:B------:R-:W1:Y:S01]  /*0030*/  LDCU UR4, c[0x0][0x39c] ;  /* 0x00007380ff0477ac */ /* 0x000e620008000800 */
[----:B------:R-:W-:-:S06]  /*0040*/  UMOV UR5, 0x1 ;  /* 0x0000000100057882 */ /* 0x000fcc0000000000 */
[----:B------:R-:W0:Y:S01]  /*0050*/  LDC R7, c[0x0][0x360] ;  /* 0x0000d800ff077b82 */ /* 0x000e220000000800 */
[----:B-1----:R-:W-:-:S04]  /*0060*/  USHF.L.U32 UR4, UR4, 0x1, URZ ;  /* 0x0000000104047899 */ /* 0x002fc800080006ff */
[----:B------:R-:W-:Y:S01]  /*0070*/  USHF.L.U32 UR4, UR5, UR4, URZ ;  /* 0x0000000405047299 */ /* 0x000fe200080006ff */
[----:B0-----:R-:W-:-:S05]  /*0080*/  IMAD R7, R7, UR6, R0 ;  /* 0x0000000607077c24 */ /* 0x001fca000f8e0200 */
[----:B------:R-:W-:-:S13]  /*0090*/  ISETP.GE.AND P0, PT, R7, UR4, PT ;  /* 0x0000000407007c0c */ /* 0x000fda000bf06270 */
[----:B------:R-:W-:Y:S05]  /*00a0*/  @P0 EXIT ;  /* 0x000000000000094d */ /* 0x000fea0003800000 */
[----:B------:R-:W0:Y:S01]  /*00b0*/  LDCU UR4, c[0x0][0x388] ;  /* 0x00007100ff0477ac */ /* 0x000e220008000800 */
[----:B------:R-:W1:Y:S01]  /*00c0*/  LDCU UR5, c[0x0][0x398] ;  /* 0x00007300ff0577ac */ /* 0x000e620008000800 */
[----:B0-----:R-:W-:Y:S02]  /*00d0*/  USHF.L.U32 UR4, UR4, 0x1, URZ ;  /* 0x0000000104047899 */ /* 0x001fe400080006ff */
[----:B-1----:R-:W-:-:S04]  /*00e0*/  UIMAD UR5, UR5, 0x3, URZ ;  /* 0x00000003050578a4 */ /* 0x002fc8000f8e02ff */
[----:B------:R-:W-:-:S04]  /*00f0*/  SHF.R.S32.HI R0, RZ, UR4, R7 ;  /* 0x00000004ff007c19 */ /* 0x000fc80008011407 */
[----:B------:R-:W-:-:S04]  /*0100*/  LOP3.LUT R0, R0, 0x3, RZ, 0xc0, !PT ;  /* 0x0000000300007812 */ /* 0x000fc800078ec0ff */
[----:B------:R-:W-:-:S13]  /*0110*/  ISETP.NE.AND P0, PT, R0, UR5, PT ;  /* 0x0000000500007c0c */ /* 0x000fda000bf05270 */
[----:B------:R-:W-:Y:S05]  /*0120*/  @P0 EXIT ;  /* 0x000000000000094d */ /* 0x000fea0003800000 */
[----:B------:R-:W0:Y:S01]  /*0130*/  LDC.64 R2, c[0x0][0x380] ;  /* 0x0000e000ff027b82 */ /* 0x000e220000000a00 */
[----:B------:R-:W1:Y:S07]  /*0140*/  LDCU.64 UR8, c[0x0][0x358] ;  /* 0x00006b00ff0877ac */ /* 0x000e6e0008000a00 */
[----:B------:R-:W2:Y:S01]  /*0150*/  LDC.64 R4, c[0x0][0x390] ;  /* 0x0000e400ff047b82 */ /* 0x000ea20000000a00 */
[----:B0-----:R-:W-:-:S06]  /*0160*/  IMAD.WIDE R2, R7, 0x8, R2 ;  /* 0x0000000807027825 */ /* 0x001fcc00078e0202 */
[----:B-1----:R-:W3:Y:S01]  /*0170*/  LDG.E.64 R2, desc[UR8][R2.64] ;  /* 0x0000000802027981 */ /* 0x002ee2000c1e1b00 */
[----:B------:R-:W-:Y:S01]  /*0180*/  UMOV UR5, 0xfffffffc ;  /* 0xfffffffc00057882 */ /* 0x000fe20000000000 */
[----:B------:R-:W-:Y:S01]  /*0190*/  UMOV UR6, 0xffffffff ;  /* 0xffffffff00067882 */ /* 0x000fe20000000000 */
[----:B------:R-:W-:-:S06]  /*01a0*/  USHF.L.U32 UR5, UR5, UR4, URZ ;  /* 0x0000000405057299 */ /* 0x000fcc00080006ff */
[----:B------:R-:W-:Y:S01]  /*01b0*/  LOP3.LUT R0, R7, UR5, RZ, 0xc0, !PT ;  /* 0x0000000507007c12 */ /* 0x000fe2000f8ec0ff */
[----:B------:R-:W-:-:S03]  /*01c0*/  USHF.L.U32 UR5, UR6, UR4, URZ ;  /* 0x0000000406057299 */ /* 0x000fc600080006ff */
[----:B------:R-:W-:-:S04]  /*01d0*/  SHF.R.S32.HI R0, RZ, 0x2, R0 ;  /* 0x00000002ff007819 */ /* 0x000fc80000011400 */
[----:B------:R-:W-:-:S05]  /*01e0*/  LOP3.LUT R7, R0, UR5, R7, 0xf2, !PT ;  /* 0x0000000500077c12 */ /* 0x000fca000f8ef207 */
[----:B--2---:R-:W-:-:S05]  /*01f0*/  IMAD.WIDE R4, R7, 0x8, R4 ;  /* 0x0000000807047825 */ /* 0x004fca00078e0204 */
[----:B---3--:R-:W-:Y:S01]  /*0200*/  STG.E.64 desc[UR8][R4.64], R2 ;  /* 0x0000000204007986 */ /* 0x008fe2000c101b08 */
[----:B------:R-:W-:Y:S05]  /*0210*/  EXIT ;  /* 0x000000000000794d */ /* 0x000fea0003800000 */
.L_x_6:
        /* <DEDUP_REMOVED lines=14> */
.L_x_30:


//--------------------- .text._Z13two_qubit_ptmPdS_jjj --------------------------
	.section	.text._Z13two_qubit_ptmPdS_jjj,"ax",@progbits
	.align	128
        .global         _Z13two_qubit_ptmPdS_jjj
        .type           _Z13two_qubit_ptmPdS_jjj,@function
        .size           _Z13two_qubit_ptmPdS_jjj,(.L_x_26 - _Z13two_qubit_ptmPdS_jjj)
        .other          _Z13two_qubit_ptmPdS_jjj,@"STO_CUDA_ENTRY STV_DEFAULT"
_Z13two_qubit_ptmPdS_jjj:
.text._Z13two_qubit_ptmPdS_jjj:
[----:B------:R-:W-:Y:S01]  /*0000*/  LDC R1, c[0x0][0x37c] ;  /* 0x0000df00ff017b82 */ /* 0x000fe20000000800 */
[----:B------:R-:W0:Y:S07]  /*0010*/  S2R R0, SR_TID.X ;  /* 0x0000000000007919 */ /* 0x000e2e0000002100 */
[----:B------:R-:W1:Y:S01]  /*0020*/  S2UR UR5, SR_CTAID.X ;  /* 0x00000000000579c3 */ /* 0x000e620000002500 */
[----:B------:R-:W2:Y:S01]  /*0030*/  LDCU.64 UR6, c[0x0][0x390] ;  /* 0x00007200ff0677ac */ /* 0x000ea20008000a00 */
[----:B------:R-:W-:Y:S01]  /*0040*/  IMAD.MOV.U32 R4, RZ, RZ, -0x1 ;  /* 0xffffffffff047424 */ /* 0x000fe200078e00ff */
[----:B------:R-:W1:Y:S01]  /*0050*/  LDCU UR11, c[0x0][0x360] ;  /* 0x00006c00ff0b77ac */ /* 0x000e620008000800 */
[----:B--2---:R-:W-:-:S02]  /*0060*/  UISETP.LT.U32.AND UP0, UPT, UR6, UR7, UPT ;  /* 0x000000070600728c */ /* 0x004fc4000bf01070 */
[----:B------:R-:W-:Y:S02]  /*0070*/  UISETP.LT.U32.AND UP1, UPT, UR6, UR7, UPT ;  /* 0x000000070600728c */ /* 0x000fe4000bf21070 */
[----:B------:R-:W-:Y:S02]  /*0080*/  USHF.L.U32 UR8, UR6, 0x1, URZ ;  /* 0x0000000106087899 */ /* 0x000fe400080006ff */
[----:B-1----:R-:W-:Y:S02]  /*0090*/  UIMAD UR5, UR5, UR11, URZ ;  /* 0x0000000b050572a4 */ /* 0x002fe4000f8e02ff */
[----:B------:R-:W-:Y:S02]  /*00a0*/  USEL UR4, UR6, UR7, !UP0 ;  /* 0x0000000706047287 */ /* 0x000fe4000c000000 */
[----:B------:R-:W-:Y:S02]  /*00b0*/  USEL UR6, UR6, UR7, UP1 ;  /* 0x0000000706067287 */ /* 0x000fe40008800000 */
[----:B------:R-:W-:Y:S01]  /*00c0*/  ULEA UR4, UR4, 0x2, 0x1 ;  /* 0x0000000204047891 */ /* 0x000fe2000f8e08ff */
[----:B0-----:R-:W-:Y:S01]  /*00d0*/  LOP3.LUT R2, R0, UR5, RZ, 0xfc, !PT ;  /* 0x0000000500027c12 */ /* 0x001fe2000f8efcff */
[----:B------:R-:W-:Y:S01]  /*00e0*/  ULEA UR6, UR6, 0x4, 0x1 ;  /* 0x0000000406067891 */ /* 0x000fe2000f8e08ff */
[----:B------:R-:W-:Y:S01]  /*00f0*/  IMAD.U32 R7, RZ, RZ, UR5 ;  /* 0x00000005ff077e24 */ /* 0x000fe2000f8e00ff */
[----:B------:R-:W-:Y:S01]  /*0100*/  USHF.L.U32 UR7, UR7, 0x1, URZ ;  /* 0x0000000107077899 */ /* 0x000fe200080006ff */
[----:B------:R-:W-:-:S02]  /*0110*/  SHF.R.U32.HI R5, RZ, 0x2, R2 ;  /* 0x00000002ff057819 */ /* 0x000fc40000011602 */
[C---:B------:R-:W-:Y:S01]  /*0120*/  SHF.L.U32 R3, R4.reuse, UR4, RZ ;  /* 0x0000000404037c19 */ /* 0x040fe200080006ff */
[----:B------:R-:W-:Y:S01]  /*0130*/  ULOP3.LUT UR4, UR11, 0xffff, URZ, 0xc0, !UPT ;  /* 0x0000ffff0b047892 */ /* 0x000fe2000f8ec0ff */
[----:B------:R-:W-:Y:S02]  /*0140*/  SHF.L.U32 R2, R4, UR6, RZ ;  /* 0x0000000604027c19 */ /* 0x000fe400080006ff */
[----:B------:R-:W-:Y:S02]  /*0150*/  LOP3.LUT R6, R5, 0x3, RZ, 0xc0, !PT ;  /* 0x0000000305067812 */ /* 0x000fe400078ec0ff */
[----:B------:R-:W-:Y:S02]  /*0160*/  LOP3.LUT R5, R3, R2, RZ, 0xfc, !PT ;  /* 0x0000000203057212 */ /* 0x000fe400078efcff */
[--C-:B------:R-:W-:Y:S02]  /*0170*/  LOP3.LUT R4, R7, 0x3, R0.reuse, 0xc8, !PT ;  /* 0x0000000307047812 */ /* 0x100fe400078ec800 */
[----:B------:R-:W-:-:S02]  /*0180*/  LOP3.LUT R7, R3, UR5, R0, 0xe, !PT ;  /* 0x0000000503077c12 */ /* 0x000fc4000f8e0e00 */
[--C-:B------:R-:W-:Y:S02]  /*0190*/  LOP3.LUT R5, R5, UR5, R0.reuse, 0xe, !PT ;  /* 0x0000000505057c12 */ /* 0x100fe4000f8e0e00 */
[----:B------:R-:W-:Y:S02]  /*01a0*/  SHF.L.U32 R4, R4, UR8, RZ ;  /* 0x0000000804047c19 */ /* 0x000fe400080006ff */
[----:B------:R-:W-:Y:S02]  /*01b0*/  SHF.L.U32 R6, R6, UR7, RZ ;  /* 0x0000000706067c19 */ /* 0x000fe400080006ff */
[----:B------:R-:W-:Y:S02]  /*01c0*/  LOP3.LUT R3, R3, UR5, R0, 0xe0, !PT ;  /* 0x0000000503037c12 */ /* 0x000fe4000f8ee000 */
[----:B------:R-:W-:Y:S02]  /*01d0*/  LOP3.LUT R7, R7, R2, RZ, 0xc0, !PT ;  /* 0x0000000207077212 */ /* 0x000fe400078ec0ff */
[----:B------:R-:W-:-:S02]  /*01e0*/  LOP3.LUT R5, R5, 0x3ffffff0, RZ, 0xc0, !PT ;  /* 0x3ffffff005057812 */ /* 0x000fc400078ec0ff */
[----:B------:R-:W-:Y:S02]  /*01f0*/  LOP3.LUT R3, R3, R6, R4, 0xfe, !PT ;  /* 0x0000000603037212 */ /* 0x000fe400078efe04 */
[----:B------:R-:W-:Y:S02]  /*0200*/  SHF.R.U32.HI R7, RZ, 0x2, R7 ;  /* 0x00000002ff077819 */ /* 0x000fe40000011607 */
[----:B------:R-:W-:-:S04]  /*0210*/  SHF.R.U32.HI R28, RZ, 0x4, R5 ;  /* 0x00000004ff1c7819 */ /* 0x000fc80000011605 */
[----:B------:R-:W-:Y:S02]  /*0220*/  LOP3.LUT R28, R28, R3, R7, 0xfe, !PT ;  /* 0x000000031c1c7212 */ /* 0x000fe400078efe07 */
[----:B------:R-:W-:-:S07]  /*0230*/  MOV R7, 0x250 ;  /* 0x0000025000077802 */ /* 0x000fce0000000f00 */
[----:B------:R-:W-:Y:S05]  /*0240*/  CALL.REL.NOINC `($__internal_0_$__cuda_sm20_div_u16) ;  /* 0x0000001400107944 */ /* 0x000fea0003c00000 */
[----:B------:R-:W-:Y:S01]  /*0250*/  UISETP.GT.U32.AND UP0, UPT, UR11, 0x55, UPT ;  /* 0x000000550b00788c */ /* 0x000fe2000bf04070 */
[----:B------:R-:W-:Y:S01]  /*0260*/  VIADD R2, R6, 0x1 ;  /* 0x0000000106027836 */ /* 0x000fe20000000000 */
[----:B------:R-:W0:Y:S04]  /*0270*/  LDCU.64 UR12, c[0x0][0x358] ;  /* 0x00006b00ff0c77ac */ /* 0x000e280008000a00 */
[----:B------:R-:W-:Y:S01]  /*0280*/  LOP3.LUT R23, R2, 0xffff, RZ, 0xc0, !PT ;  /* 0x0000ffff02177812 */ /* 0x000fe200078ec0ff */
[----:B------:R-:W-:-:S03]  /*0290*/  UMOV UR4, URZ ;  /* 0x000000ff00047c82 */ /* 0x000fc60008000000 */
[----:B------:R-:W-:Y:S01]  /*02a0*/  LOP3.LUT R2, R23, 0x3, RZ, 0xc0, !PT ;  /* 0x0000000317027812 */ /* 0x000fe200078ec0ff */
[----:B------:R-:W-:Y:S06]  /*02b0*/  BRA.U UP0, `(.L_x_7) ;  /* 0x0000000d00cc7547 */ /* 0x000fec000b800000 */
[----:B------:R-:W1:Y:S01]  /*02c0*/  S2UR UR8, SR_CgaCtaId ;  /* 0x00000000000879c3 */ /* 0x000e620000008800 */
[----:B------:R-:W-:Y:S01]  /*02d0*/  LOP3.LUT R23, R23, 0x1fc, RZ, 0xc0, !PT ;  /* 0x000001fc17177812 */ /* 0x000fe200078ec0ff */
[----:B------:R-:W-:Y:S01]  /*02e0*/  UMOV UR4, 0x400 ;  /* 0x0000040000047882 */ /* 0x000fe20000000000 */
[C---:B------:R-:W-:Y:S01]  /*02f0*/  VIADD R4, R0.reuse, UR11 ;  /* 0x0000000b00047c36 */ /* 0x040fe20008000000 */
[----:B------:R-:W2:Y:S01]  /*0300*/  LDCU.64 UR6, c[0x0][0x388] ;  /* 0x00007100ff0677ac */ /* 0x000ea20008000a00 */
[----:B------:R-:W-:Y:S01]  /*0310*/  IADD3 R23, PT, PT, -R23, RZ, RZ ;  /* 0x000000ff17177210 */ /* 0x000fe20007ffe1ff */
[----:B------:R-:W-:Y:S02]  /*0320*/  IMAD.SHL.U32 R24, R0, 0x8, RZ ;  /* 0x0000000800187824 */ /* 0x000fe400078e00ff */
[----:B------:R-:W3:Y:S01]  /*0330*/  LDC R3, c[0x0][0x360] ;  /* 0x0000d800ff037b82 */ /* 0x000ee20000000800 */
[----:B------:R-:W-:Y:S01]  /*0340*/  ISETP.GE.AND P0, PT, R23, RZ, PT ;  /* 0x000000ff1700720c */ /* 0x000fe20003f06270 */
[----:B------:R-:W-:-:S02]  /*0350*/  IMAD.MOV.U32 R7, RZ, RZ, R0 ;  /* 0x000000ffff077224 */ /* 0x000fc400078e0000 */
[----:B------:R-:W-:Y:S01]  /*0360*/  IMAD.MOV.U32 R20, RZ, RZ, R4 ;  /* 0x000000ffff147224 */ /* 0x000fe200078e0004 */
[----:B-1----:R-:W-:-:S04]  /*0370*/  ULEA UR4, UR8, UR4, 0x18 ;  /* 0x0000000408047291 */ /* 0x002fc8000f8ec0ff */
[----:B------:R-:W-:Y:S02]  /*0380*/  ULEA UR9, UR11, UR4, 0x3 ;  /* 0x000000040b097291 */ /* 0x000fe4000f8e18ff */
[----:B------:R-:W-:Y:S01]  /*0390*/  ULEA UR10, UR11, UR4, 0x4 ;  /* 0x000000040b0a7291 */ /* 0x000fe2000f8e20ff */
[C-C-:B---3--:R-:W-:Y:S01]  /*03a0*/  IMAD R5, R3.reuse, 0x2, R0.reuse ;  /* 0x0000000203057824 */ /* 0x148fe200078e0200 */
[----:B------:R-:W-:Y:S01]  /*03b0*/  UIMAD UR8, UR11, 0x18, UR4 ;  /* 0x000000180b0878a4 */ /* 0x000fe2000f8e0204 */
[----:B------:R-:W-:Y:S02]  /*03c0*/  IMAD R6, R3, 0x3, R0 ;  /* 0x0000000303067824 */ /* 0x000fe400078e0200 */
[----:B------:R-:W-:Y:S01]  /*03d0*/  UMOV UR4, URZ ;  /* 0x000000ff00047c82 */ /* 0x000fe20008000000 */
[----:B------:R-:W-:Y:S01]  /*03e0*/  MOV R21, R5 ;  /* 0x0000000500157202 */ /* 0x000fe20000000f00 */
[----:B------:R-:W-:Y:S01]  /*03f0*/  IMAD.MOV.U32 R22, RZ, RZ, R6 ;  /* 0x000000ffff167224 */ /* 0x000fe200078e0006 */
[----:B--2---:R-:W-:Y:S06]  /*0400*/  @P0 BRA `(.L_x_8) ;  /* 0x0000000800f80947 */ /* 0x004fec0003800000 */
[----:B------:R-:W-:Y:S01]  /*0410*/  IMAD.MOV R8, RZ, RZ, -R23 ;  /* 0x000000ffff087224 */ /* 0x000fe200078e0a17 */
[----:B------:R-:W-:-:S04]  /*0420*/  PLOP3.LUT P0, PT, PT, PT, PT, 0x80, 0x8 ;  /* 0x000000000008781c */ /* 0x000fc80003f0f070 */
[----:B------:R-:W-:-:S13]  /*0430*/  ISETP.GT.AND P1, PT, R8, 0xc, PT ;  /* 0x0000000c0800780c */ /* 0x000fda0003f24270 */
[----:B------:R-:W-:Y:S05]  /*0440*/  @!P1 BRA `(.L_x_9) ;  /* 0x0000000400e09947 */ /* 0x000fea0003800000 */
[----:B------:R-:W-:-:S13]  /*0450*/  PLOP3.LUT P0, PT, PT, PT, PT, 0x8, 0x80 ;  /* 0x000000000080781c */ /* 0x000fda0003f0e170 */
.L_x_10:
[----:B------:R-:W-:Y:S01]  /*0460*/  ISETP.GT.U32.AND P1, PT, R7, 0xff, PT ;  /* 0x000000ff0700780c */ /* 0x000fe20003f24070 */
[----:B------:R-:W-:Y:S01]  /*0470*/  IMAD.U32 R14, RZ, RZ, UR6 ;  /* 0x00000006ff0e7e24 */ /* 0x000fe2000f8e00ff */
[----:B------:R-:W-:Y:S01]  /*0480*/  ISETP.GT.U32.AND P4, PT, R20, 0xff, PT ;  /* 0x000000ff1400780c */ /* 0x000fe20003f84070 */
[----:B------:R-:W-:Y:S01]  /*0490*/  IMAD.U32 R15, RZ, RZ, UR7 ;  /* 0x00000007ff0f7e24 */ /* 0x000fe2000f8e00ff */
[----:B------:R-:W-:Y:S02]  /*04a0*/  ISETP.GT.U32.AND P5, PT, R21, 0xff, PT ;  /* 0x000000ff1500780c */ /* 0x000fe40003fa4070 */
[----:B------:R-:W-:-:S07]  /*04b0*/  ISETP.GT.U32.AND P6, PT, R22, 0xff, PT ;  /* 0x000000ff1600780c */ /* 0x000fce0003fc4070 */
[----:B-1----:R-:W1:Y:S01]  /*04c0*/  @!P1 S2R R8, SR_CgaCtaId ;  /* 0x0000000000089919 */ /* 0x002e620000008800 */
[----:B------:R-:W-:Y:S01]  /*04d0*/  @!P1 IMAD.WIDE.U32 R18, R0, 0x8, R14 ;  /* 0x0000000800129825 */ /* 0x000fe200078e000e */
[----:B------:R-:W-:-:S03]  /*04e0*/  LEA R7, R3, R7, 0x2 ;  /* 0x0000000703077211 */ /* 0x000fc600078e10ff */
[--C-:B------:R-:W-:Y:S02]  /*04f0*/  @!P4 IMAD.WIDE.U32 R16, R4, 0x8, R14.reuse ;  /* 0x000000080410c825 */ /* 0x100fe400078e000e */
[----:B0-----:R-:W2:Y:S02]  /*0500*/  @!P1 LDG.E.64 R18, desc[UR12][R18.64] ;  /* 0x0000000c12129981 */ /* 0x001ea4000c1e1b00 */
[--C-:B------:R-:W-:Y:S01]  /*0510*/  @!P5 IMAD.WIDE.U32 R10, R5, 0x8, R14.reuse ;  /* 0x00000008050ad825 */ /* 0x100fe200078e000e */
[----:B------:R-:W-:Y:S01]  /*0520*/  ISETP.GT.U32.AND P2, PT, R7, 0xff, PT ;  /* 0x000000ff0700780c */ /* 0x000fe20003f44070 */
[----:B------:R-:W3:Y:S02]  /*0530*/  @!P4 LDG.E.64 R16, desc[UR12][R16.64] ;  /* 0x0000000c1010c981 */ /* 0x000ee4000c1e1b00 */
[----:B------:R-:W-:Y:S02]  /*0540*/  @!P6 IMAD.WIDE.U32 R14, R6, 0x8, R14 ;  /* 0x00000008060ee825 */ /* 0x000fe400078e000e */
[----:B------:R-:W4:Y:S01]  /*0550*/  @!P5 LDG.E.64 R10, desc[UR12][R10.64] ;  /* 0x0000000c0a0ad981 */ /* 0x000f22000c1e1b00 */
[----:B------:R-:W-:-:S03]  /*0560*/  UIMAD.WIDE.U32 UR6, UR11, 0x20, UR6 ;  /* 0x000000200b0678a5 */ /* 0x000fc6000f8e0006 */
[----:B------:R-:W5:Y:S01]  /*0570*/  @!P6 LDG.E.64 R14, desc[UR12][R14.64] ;  /* 0x0000000c0e0ee981 */ /* 0x000f62000c1e1b00 */
[----:B------:R-:W-:Y:S02]  /*0580*/  @!P1 MOV R9, 0x400 ;  /* 0x0000040000099802 */ /* 0x000fe40000000f00 */
[----:B------:R-:W-:Y:S02]  /*0590*/  IMAD.U32 R12, RZ, RZ, UR6 ;  /* 0x00000006ff0c7e24 */ /* 0x000fe4000f8e00ff */
[----:B------:R-:W-:Y:S01]  /*05a0*/  IMAD.U32 R13, RZ, RZ, UR7 ;  /* 0x00000007ff0d7e24 */ /* 0x000fe2000f8e00ff */
[----:B-1----:R-:W-:Y:S01]  /*05b0*/  @!P1 LEA R25, R8, R9, 0x18 ;  /* 0x0000000908199211 */ /* 0x002fe200078ec0ff */
[----:B------:R-:W-:-:S06]  /*05c0*/  @!P2 IMAD.WIDE.U32 R8, R0, 0x8, R12 ;  /* 0x000000080008a825 */ /* 0x000fcc00078e000c */
[----:B------:R-:W5:Y:S01]  /*05d0*/  @!P2 LDG.E.64 R8, desc[UR12][R8.64] ;  /* 0x0000000c0808a981 */ /* 0x000f62000c1e1b00 */
[----:B------:R-:W0:Y:S01]  /*05e0*/  @!P2 S2R R29, SR_CgaCtaId ;  /* 0x00000000001da919 */ /* 0x000e220000008800 */
[----:B------:R-:W-:Y:S02]  /*05f0*/  @!P1 IMAD.IADD R25, R25, 0x1, R24 ;  /* 0x0000000119199824 */ /* 0x000fe400078e0218 */
[C---:B------:R-:W-:Y:S01]  /*0600*/  IMAD R27, R3.reuse, 0x4, R20 ;  /* 0x00000004031b7824 */ /* 0x040fe200078e0214 */
[C---:B------:R-:W-:Y:S01]  /*0610*/  LEA R20, R3.reuse, R21, 0x2 ;  /* 0x0000001503147211 */ /* 0x040fe200078e10ff */
[----:B------:R-:W-:Y:S01]  /*0620*/  IMAD R7, R3, 0x4, R7 ;  /* 0x0000000403077824 */ /* 0x000fe200078e0207 */
[----:B------:R-:W-:Y:S02]  /*0630*/  @!P2 MOV R26, 0x400 ;  /* 0x00000400001aa802 */ /* 0x000fe40000000f00 */
[----:B------:R-:W-:Y:S01]  /*0640*/  ISETP.GT.U32.AND P3, PT, R27, 0xff, PT ;  /* 0x000000ff1b00780c */ /* 0x000fe20003f64070 */
[----:B------:R-:W-:Y:S01]  /*0650*/  IMAD R21, R3, 0x20, R24 ;  /* 0x0000002003157824 */ /* 0x000fe200078e0218 */
[----:B------:R-:W-:Y:S01]  /*0660*/  UIMAD.WIDE.U32 UR6, UR11, 0x20, UR6 ;  /* 0x000000200b0678a5 */ /* 0x000fe2000f8e0006 */
[----:B0-----:R-:W-:Y:S01]  /*0670*/  @!P2 LEA R26, R29, R26, 0x18 ;  /* 0x0000001a1d1aa211 */ /* 0x001fe200078ec0ff */
[----:B--2---:R0:W-:Y:S04]  /*0680*/  @!P1 STS.64 [R25], R18 ;  /* 0x0000001219009388 */ /* 0x0041e80000000a00 */
[----:B---3--:R-:W-:Y:S04]  /*0690*/  @!P4 STS.64 [R24+UR9], R16 ;  /* 0x000000101800c988 */ /* 0x008fe80008000a09 */
[----:B----4-:R1:W-:Y:S04]  /*06a0*/  @!P5 STS.64 [R24+UR10], R10 ;  /* 0x0000000a1800d988 */ /* 0x0103e80008000a0a */
[----:B-----5:R2:W-:Y:S01]  /*06b0*/  @!P6 STS.64 [R24+UR8], R14 ;  /* 0x0000000e1800e988 */ /* 0x0205e20008000a08 */
[----:B------:R-:W-:Y:S01]  /*06c0*/  ISETP.GT.U32.AND P6, PT, R20, 0xff, PT ;  /* 0x000000ff1400780c */ /* 0x000fe20003fc4070 */
[----:B0-----:R-:W-:-:S02]  /*06d0*/  IMAD R25, R3, 0x4, R22 ;  /* 0x0000000403197824 */ /* 0x001fc400078e0216 */
[----:B------:R-:W-:Y:S01]  /*06e0*/  IMAD R22, R3, 0x4, R27 ;  /* 0x0000000403167824 */ /* 0x000fe200078e021b */
[----:B------:R-:W-:Y:S02]  /*06f0*/  ISETP.GT.U32.AND P5, PT, R7, 0xff, PT ;  /* 0x000000ff0700780c */ /* 0x000fe40003fa4070 */
[----:B------:R-:W-:Y:S02]  /*0700*/  ISETP.GT.U32.AND P4, PT, R25, 0xff, PT ;  /* 0x000000ff1900780c */ /* 0x000fe40003f84070 */
[----:B------:R-:W-:Y:S02]  /*0710*/  ISETP.GT.U32.AND P1, PT, R22, 0xff, PT ;  /* 0x000000ff1600780c */ /* 0x000fe40003f24070 */
[----:B------:R-:W-:Y:S01]  /*0720*/  @!P2 IADD3 R27, PT, PT, R26, R21, RZ ;  /* 0x000000151a1ba210 */ /* 0x000fe20007ffe0ff */
[----:B-1----:R-:W-:Y:S02]  /*0730*/  IMAD.U32 R10, RZ, RZ, UR6 ;  /* 0x00000006ff0a7e24 */ /* 0x002fe4000f8e00ff */
[----:B--2---:R-:W-:-:S04]  /*0740*/  @!P6 IMAD.WIDE.U32 R14, R5, 0x8, R12 ;  /* 0x00000008050ee825 */ /* 0x004fc800078e000c */
[----:B------:R-:W-:Y:S02]  /*0750*/  IMAD.U32 R11, RZ, RZ, UR7 ;  /* 0x00000007ff0b7e24 */ /* 0x000fe4000f8e00ff */
[--C-:B------:R-:W-:Y:S01]  /*0760*/  @!P3 IMAD.WIDE.U32 R18, R4, 0x8, R12.reuse ;  /* 0x000000080412b825 */ /* 0x100fe200078e000c */
[----:B------:R0:W-:Y:S03]  /*0770*/  @!P2 STS.64 [R27], R8 ;  /* 0x000000081b00a388 */ /* 0x0001e60000000a00 */
[----:B------:R-:W-:Y:S02]  /*0780*/  @!P4 IMAD.WIDE.U32 R12, R6, 0x8, R12 ;  /* 0x00000008060cc825 */ /* 0x000fe400078e000c */
[----:B------:R-:W2:Y:S02]  /*0790*/  @!P3 LDG.E.64 R18, desc[UR12][R18.64] ;  /* 0x0000000c1212b981 */ /* 0x000ea4000c1e1b00 */
[----:B------:R-:W-:-:S02]  /*07a0*/  @!P1 IMAD.WIDE.U32 R16, R4, 0x8, R10 ;  /* 0x0000000804109825 */ /* 0x000fc400078e000a */
[----:B------:R-:W3:Y:S04]  /*07b0*/  @!P4 LDG.E.64 R12, desc[UR12][R12.64] ;  /* 0x0000000c0c0cc981 */ /* 0x000ee8000c1e1b00 */
[----:B0-----:R0:W4:Y:S04]  /*07c0*/  @!P6 LDG.E.64 R8, desc[UR12][R14.64] ;  /* 0x0000000c0e08e981 */ /* 0x001128000c1e1b00 */
[----:B------:R-:W5:Y:S01]  /*07d0*/  @!P1 LDG.E.64 R16, desc[UR12][R16.64] ;  /* 0x0000000c10109981 */ /* 0x000f62000c1e1b00 */
[----:B0-----:R-:W-:-:S06]  /*07e0*/  @!P5 IMAD.WIDE.U32 R14, R0, 0x8, R10 ;  /* 0x00000008000ed825 */ /* 0x001fcc00078e000a */
[----:B------:R-:W5:Y:S01]  /*07f0*/  @!P5 LDG.E.64 R14, desc[UR12][R14.64] ;  /* 0x0000000c0e0ed981 */ /* 0x000f62000c1e1b00 */
[----:B------:R-:W0:Y:S01]  /*0800*/  @!P5 S2R R29, SR_CgaCtaId ;  /* 0x00000000001dd919 */ /* 0x000e220000008800 */
[----:B------:R-:W-:Y:S01]  /*0810*/  @!P5 MOV R24, 0x400 ;  /* 0x000004000018d802 */ /* 0x000fe20000000f00 */
[C---:B------:R-:W-:Y:S02]  /*0820*/  IMAD R26, R3.reuse, 0x4, R20 ;  /* 0x00000004031a7824 */ /* 0x040fe400078e0214 */
[C---:B------:R-:W-:Y:S02]  /*0830*/  IMAD R25, R3.reuse, 0x4, R25 ;  /* 0x0000000403197824 */ /* 0x040fe400078e0219 */
[C---:B------:R-:W-:Y:S01]  /*0840*/  IMAD R7, R3.reuse, 0x4, R7 ;  /* 0x0000000403077824 */ /* 0x040fe200078e0207 */
[----:B------:R-:W-:Y:S01]  /*0850*/  ISETP.GT.U32.AND P2, PT, R26, 0xff, PT ;  /* 0x000000ff1a00780c */ /* 0x000fe20003f44070 */
[----:B------:R-:W-:Y:S01]  /*0860*/  UIMAD.WIDE.U32 UR6, UR11, 0x20, UR6 ;  /* 0x000000200b0678a5 */ /* 0x000fe2000f8e0006 */
[C---:B------:R-:W-:Y:S01]  /*0870*/  IMAD R20, R3.reuse, 0x4, R22 ;  /* 0x0000000403147824 */ /* 0x040fe200078e0216 */
[----:B------:R-:W-:-:S02]  /*0880*/  LEA R22, R3, R25, 0x2 ;  /* 0x0000001903167211 */ /* 0x000fc400078e10ff */
[----:B0-----:R-:W-:Y:S01]  /*0890*/  @!P5 LEA R27, R29, R24, 0x18 ;  /* 0x000000181d1bd211 */ /* 0x001fe200078ec0ff */
[----:B------:R-:W-:-:S05]  /*08a0*/  IMAD R24, R3, 0x20, R21 ;  /* 0x0000002003187824 */ /* 0x000fca00078e0215 */
[----:B------:R-:W-:Y:S01]  /*08b0*/  @!P5 IADD3 R27, PT, PT, R27, R24, RZ ;  /* 0x000000181b1bd210 */ /* 0x000fe20007ffe0ff */
[----:B--2---:R0:W-:Y:S01]  /*08c0*/  @!P3 STS.64 [R21+UR9], R18 ;  /* 0x000000121500b988 */ /* 0x0041e20008000a09 */
[----:B------:R-:W-:-:S03]  /*08d0*/  ISETP.GT.U32.AND P3, PT, R25, 0xff, PT ;  /* 0x000000ff1900780c */ /* 0x000fc60003f64070 */
[----:B----4-:R-:W-:Y:S04]  /*08e0*/  @!P6 STS.64 [R21+UR10], R8 ;  /* 0x000000081500e988 */ /* 0x010fe80008000a0a */
[----:B---3--:R1:W-:Y:S01]  /*08f0*/  @!P4 STS.64 [R21+UR8], R12 ;  /* 0x0000000c1500c988 */ /* 0x0083e20008000a08 */
[----:B0-----:R-:W-:-:S03]  /*0900*/  IMAD.U32 R18, RZ, RZ, UR6 ;  /* 0x00000006ff127e24 */ /* 0x001fc6000f8e00ff */
[----:B-----5:R0:W-:Y:S04]  /*0910*/  @!P5 STS.64 [R27], R14 ;  /* 0x0000000e1b00d388 */ /* 0x0201e80000000a00 */
[----:B------:R2:W-:Y:S01]  /*0920*/  @!P1 STS.64 [R24+UR9], R16 ;  /* 0x0000001018009988 */ /* 0x0005e20008000a09 */
[----:B------:R-:W-:Y:S01]  /*0930*/  ISETP.GT.U32.AND P1, PT, R7, 0xff, PT ;  /* 0x000000ff0700780c */ /* 0x000fe20003f24070 */
[----:B-1----:R-:W-:Y:S02]  /*0940*/  IMAD R21, R3, 0x4, R26 ;  /* 0x0000000403157824 */ /* 0x002fe400078e021a */
[----:B------:R-:W-:Y:S01]  /*0950*/  IMAD.U32 R19, RZ, RZ, UR7 ;  /* 0x00000007ff137e24 */ /* 0x000fe2000f8e00ff */
[----:B------:R-:W-:Y:S01]  /*0960*/  ISETP.GT.U32.AND P4, PT, R20, 0xff, PT ;  /* 0x000000ff1400780c */ /* 0x000fe20003f84070 */
[----:B------:R-:W-:Y:S01]  /*0970*/  @!P2 IMAD.WIDE.U32 R8, R5, 0x8, R10 ;  /* 0x000000080508a825 */ /* 0x000fe200078e000a */
[----:B------:R-:W-:-:S02]  /*0980*/  ISETP.GT.U32.AND P5, PT, R21, 0xff, PT ;  /* 0x000000ff1500780c */ /* 0x000fc40003fa4070 */
[----:B------:R-:W-:Y:S01]  /*0990*/  ISETP.GT.U32.AND P6, PT, R22, 0xff, PT ;  /* 0x000000ff1600780c */ /* 0x000fe20003fc4070 */
[----:B0-----:R-:W-:Y:S02]  /*09a0*/  @!P3 IMAD.WIDE.U32 R14, R6, 0x8, R10 ;  /* 0x00000008060eb825 */ /* 0x001fe400078e000a */
[----:B------:R-:W3:Y:S02]  /*09b0*/  @!P2 LDG.E.64 R8, desc[UR12][R8.64] ;  /* 0x0000000c0808a981 */ /* 0x000ee4000c1e1b00 */
[--C-:B------:R-:W-:Y:S02]  /*09c0*/  @!P1 IMAD.WIDE.U32 R10, R0, 0x8, R18.reuse ;  /* 0x00000008000a9825 */ /* 0x100fe400078e0012 */
[----:B------:R-:W4:Y:S04]  /*09d0*/  @!P3 LDG.E.64 R14, desc[UR12][R14.64] ;  /* 0x0000000c0e0eb981 */ /* 0x000f28000c1e1b00 */
[----:B------:R-:W5:Y:S01]  /*09e0*/  @!P1 LDG.E.64 R10, desc[UR12][R10.64] ;  /* 0x0000000c0a0a9981 */ /* 0x000f62000c1e1b00 */
[----:B------:R-:W-:-:S04]  /*09f0*/  @!P4 IMAD.WIDE.U32 R12, R4, 0x8, R18 ;  /* 0x00000008040cc825 */ /* 0x000fc800078e0012 */
[--C-:B--2---:R-:W-:Y:S02]  /*0a00*/  @!P5 IMAD.WIDE.U32 R16, R5, 0x8, R18.reuse ;  /* 0x000000080510d825 */ /* 0x104fe400078e0012 */
[----:B------:R-:W2:Y:S02]  /*0a10*/  @!P4 LDG.E.64 R12, desc[UR12][R12.64] ;  /* 0x0000000c0c0cc981 */ /* 0x000ea4000c1e1b00 */
[----:B------:R-:W-:Y:S02]  /*0a20*/  @!P6 IMAD.WIDE.U32 R18, R6, 0x8, R18 ;  /* 0x000000080612e825 */ /* 0x000fe400078e0012 */
[----:B------:R-:W2:Y:S04]  /*0a30*/  @!P5 LDG.E.64 R16, desc[UR12][R16.64] ;  /* 0x0000000c1010d981 */ /* 0x000ea8000c1e1b00 */
[----:B------:R-:W2:Y:S01]  /*0a40*/  @!P6 LDG.E.64 R18, desc[UR12][R18.64] ;  /* 0x0000000c1212e981 */ /* 0x000ea2000c1e1b00 */
[----:B------:R-:W0:Y:S01]  /*0a50*/  @!P1 S2R R26, SR_CgaCtaId ;  /* 0x00000000001a9919 */ /* 0x000e220000008800 */
[----:B------:R-:W-:-:S02]  /*0a60*/  @!P1 MOV R25, 0x400 ;  /* 0x0000040000199802 */ /* 0x000fc40000000f00 */
[----:B------:R-:W-:Y:S01]  /*0a70*/  IADD3 R23, PT, PT, R23, 0x10, RZ ;  /* 0x0000001017177810 */ /* 0x000fe20007ffe0ff */
[----:B------:R-:W-:-:S04]  /*0a80*/  ULEA UR4, UR11, UR4, 0x2 ;  /* 0x000000040b047291 */ /* 0x000fc8000f8e10ff */
[----:B------:R-:W-:-:S04]  /*0a90*/  ULEA UR4, UR11, UR4, 0x2 ;  /* 0x000000040b047291 */ /* 0x000fc8000f8e10ff */
[----:B------:R-:W-:Y:S01]  /*0aa0*/  ULEA UR4, UR11, UR4, 0x2 ;  /* 0x000000040b047291 */ /* 0x000fe2000f8e10ff */
[----:B0-----:R-:W-:Y:S01]  /*0ab0*/  @!P1 LEA R26, R26, R25, 0x18 ;  /* 0x000000191a1a9211 */ /* 0x001fe200078ec0ff */
[----:B------:R-:W-:-:S04]  /*0ac0*/  IMAD R25, R3, 0x20, R24 ;  /* 0x0000002003197824 */ /* 0x000fc800078e0218 */
[----:B------:R-:W-:Y:S01]  /*0ad0*/  @!P1 IMAD.IADD R27, R26, 0x1, R25 ;  /* 0x000000011a1b9824 */ /* 0x000fe200078e0219 */
[----:B------:R-:W-:Y:S02]  /*0ae0*/  ULEA UR4, UR11, UR4, 0x2 ;  /* 0x000000040b047291 */ /* 0x000fe4000f8e10ff */
[----:B------:R-:W-:Y:S01]  /*0af0*/  UIMAD.WIDE.U32 UR6, UR11, 0x20, UR6 ;  /* 0x000000200b0678a5 */ /* 0x000fe2000f8e0006 */
[C---:B------:R-:W-:Y:S02]  /*0b00*/  IMAD R7, R3.reuse, 0x4, R7 ;  /* 0x0000000403077824 */ /* 0x040fe400078e0207 */
[C---:B------:R-:W-:Y:S02]  /*0b10*/  IMAD R20, R3.reuse, 0x4, R20 ;  /* 0x0000000403147824 */ /* 0x040fe400078e0214 */
[C---:B------:R-:W-:Y:S02]  /*0b20*/  IMAD R21, R3.reuse, 0x4, R21 ;  /* 0x0000000403157824 */ /* 0x040fe400078e0215 */
[----:B------:R-:W-:Y:S01]  /*0b30*/  IMAD R22, R3, 0x4, R22 ;  /* 0x0000000403167824 */ /* 0x000fe200078e0216 */
[----:B---3--:R-:W-:Y:S04]  /*0b40*/  @!P2 STS.64 [R24+UR10], R8 ;  /* 0x000000081800a988 */ /* 0x008fe80008000a0a */
[----:B----4-:R0:W-:Y:S04]  /*0b50*/  @!P3 STS.64 [R24+UR8], R14 ;  /* 0x0000000e1800b988 */ /* 0x0101e80008000a08 */
[----:B-----5:R1:W-:Y:S01]  /*0b60*/  @!P1 STS.64 [R27], R10 ;  /* 0x0000000a1b009388 */ /* 0x0203e20000000a00 */
[----:B------:R-:W-:-:S03]  /*0b70*/  ISETP.GE.AND P1, PT, R23, -0xc, PT ;  /* 0xfffffff41700780c */ /* 0x000fc60003f26270 */
[----:B--2---:R1:W-:Y:S04]  /*0b80*/  @!P4 STS.64 [R25+UR9], R12 ;  /* 0x0000000c1900c988 */ /* 0x0043e80008000a09 */
[----:B------:R1:W-:Y:S01]  /*0b90*/  @!P5 STS.64 [R25+UR10], R16 ;  /* 0x000000101900d988 */ /* 0x0003e20008000a0a */
[----:B0-----:R-:W-:-:S03]  /*0ba0*/  LEA R24, R3, R25, 0x5 ;  /* 0x0000001903187211 */ /* 0x001fc600078e28ff */
[----:B------:R1:W-:Y:S02]  /*0bb0*/  @!P6 STS.64 [R25+UR8], R18 ;  /* 0x000000121900e988 */ /* 0x0003e40008000a08 */
[----:B------:R-:W-:Y:S05]  /*0bc0*/  @!P1 BRA `(.L_x_10) ;  /* 0xfffffff800249947 */ /* 0x000fea000383ffff */
.L_x_9:
[----:B------:R-:W-:-:S05]  /*0bd0*/  IMAD.MOV R8, RZ, RZ, -R23 ;  /* 0x000000ffff087224 */ /* 0x000fca00078e0a17 */
[----:B------:R-:W-:-:S13]  /*0be0*/  ISETP.GT.AND P1, PT, R8, 0x4, PT ;  /* 0x000000040800780c */ /* 0x000fda0003f24270 */
[----:B------:R-:W-:Y:S05]  /*0bf0*/  @!P1 BRA `(.L_x_11) ;  /* 0x0000000000f49947 */ /* 0x000fea0003800000 */
[----:B------:R-:W-:Y:S01]  /*0c00*/  ISETP.GT.U32.AND P2, PT, R7, 0xff, PT ;  /* 0x000000ff0700780c */ /* 0x000fe20003f44070 */
[----:B-1----:R-:W-:Y:S02]  /*0c10*/  IMAD.U32 R10, RZ, RZ, UR6 ;  /* 0x00000006ff0a7e24 */ /* 0x002fe4000f8e00ff */
[----:B------:R-:W-:Y:S01]  /*0c20*/  IMAD.U32 R11, RZ, RZ, UR7 ;  /* 0x00000007ff0b7e24 */ /* 0x000fe2000f8e00ff */
[----:B------:R-:W-:-:S09]  /*0c30*/  ISETP.GT.U32.AND P1, PT, R20, 0xff, PT ;  /* 0x000000ff1400780c */ /* 0x000fd20003f24070 */
[----:B------:R-:W-:-:S06]  /*0c40*/  @!P2 IMAD.WIDE.U32 R8, R0, 0x8, R10 ;  /* 0x000000080008a825 */ /* 0x000fcc00078e000a */
[----:B0-----:R-:W2:Y:S01]  /*0c50*/  @!P2 LDG.E.64 R8, desc[UR12][R8.64] ;  /* 0x0000000c0808a981 */ /* 0x001ea2000c1e1b00 */
[----:B------:R-:W-:-:S06]  /*0c60*/  @!P1 IMAD.WIDE.U32 R12, R4, 0x8, R10 ;  /* 0x00000008040c9825 */ /* 0x000fcc00078e000a */
[----:B------:R-:W3:Y:S01]  /*0c70*/  @!P1 LDG.E.64 R12, desc[UR12][R12.64] ;  /* 0x0000000c0c0c9981 */ /* 0x000ee2000c1e1b00 */
[----:B------:R-:W-:Y:S01]  /*0c80*/  @!P2 MOV R14, 0x400 ;  /* 0x00000400000ea802 */ /* 0x000fe20000000f00 */
[----:B------:R-:W-:Y:S01]  /*0c90*/  IMAD R7, R3, 0x4, R7 ;  /* 0x0000000403077824 */ /* 0x000fe200078e0207 */
[----:B------:R-:W-:Y:S01]  /*0ca0*/  ISETP.GT.U32.AND P0, PT, R21, 0xff, PT ;  /* 0x000000ff1500780c */ /* 0x000fe20003f04070 */
[----:B------:R-:W0:Y:S01]  /*0cb0*/  @!P2 S2R R15, SR_CgaCtaId ;  /* 0x00000000000fa919 */ /* 0x000e220000008800 */
[C---:B------:R-:W-:Y:S01]  /*0cc0*/  LEA R20, R3.reuse, R20, 0x2 ;  /* 0x0000001403147211 */ /* 0x040fe200078e10ff */
[----:B------:R-:W-:Y:S01]  /*0cd0*/  IMAD R21, R3, 0x4, R21 ;  /* 0x0000000403157824 */ /* 0x000fe200078e0215 */
[----:B------:R-:W-:Y:S01]  /*0ce0*/  ISETP.GT.U32.AND P3, PT, R7, 0xff, PT ;  /* 0x000000ff0700780c */ /* 0x000fe20003f64070 */
[----:B------:R-:W-:Y:S01]  /*0cf0*/  UIMAD.WIDE.U32 UR6, UR11, 0x20, UR6 ;  /* 0x000000200b0678a5 */ /* 0x000fe2000f8e0006 */
[----:B------:R-:W-:Y:S02]  /*0d00*/  ISETP.GT.U32.AND P4, PT, R20, 0xff, PT ;  /* 0x000000ff1400780c */ /* 0x000fe40003f84070 */
[----:B------:R-:W-:-:S03]  /*0d10*/  ISETP.GT.U32.AND P5, PT, R21, 0xff, PT ;  /* 0x000000ff1500780c */ /* 0x000fc60003fa4070 */
[----:B------:R-:W-:Y:S02]  /*0d20*/  MOV R19, UR7 ;  /* 0x0000000700137c02 */ /* 0x000fe40008000f00 */
[----:B0-----:R-:W-:-:S05]  /*0d30*/  @!P2 LEA R15, R15, R14, 0x18 ;  /* 0x0000000e0f0fa211 */ /* 0x001fca00078ec0ff */
[----:B------:R-:W-:Y:S02]  /*0d40*/  @!P2 IMAD.IADD R15, R15, 0x1, R24 ;  /* 0x000000010f0fa824 */ /* 0x000fe400078e0218 */
[----:B------:R-:W-:-:S04]  /*0d50*/  IMAD.U32 R18, RZ, RZ, UR6 ;  /* 0x00000006ff127e24 */ /* 0x000fc8000f8e00ff */
[----:B------:R-:W-:-:S06]  /*0d60*/  @!P5 IMAD.WIDE.U32 R16, R5, 0x8, R18 ;  /* 0x000000080510d825 */ /* 0x000fcc00078e0012 */
[----:B------:R-:W4:Y:S04]  /*0d70*/  @!P5 LDG.E.64 R16, desc[UR12][R16.64] ;  /* 0x0000000c1010d981 */ /* 0x000f28000c1e1b00 */
[----:B--2---:R0:W-:Y:S01]  /*0d80*/  @!P2 STS.64 [R15], R8 ;  /* 0x000000080f00a388 */ /* 0x0041e20000000a00 */
[----:B------:R-:W-:Y:S01]  /*0d90*/  ISETP.GT.U32.AND P2, PT, R22, 0xff, PT ;  /* 0x000000ff1600780c */ /* 0x000fe20003f44070 */
[----:B------:R-:W-:-:S05]  /*0da0*/  IMAD R22, R3, 0x4, R22 ;  /* 0x0000000403167824 */ /* 0x000fca00078e0216 */
[----:B------:R-:W-:Y:S01]  /*0db0*/  ISETP.GT.U32.AND P6, PT, R22, 0xff, PT ;  /* 0x000000ff1600780c */ /* 0x000fe20003fc4070 */
[----:B---3--:R1:W-:Y:S01]  /*0dc0*/  @!P1 STS.64 [R24+UR9], R12 ;  /* 0x0000000c18009988 */ /* 0x0083e20008000a09 */
[----:B0-----:R-:W-:-:S05]  /*0dd0*/  @!P0 IMAD.WIDE.U32 R8, R5, 0x8, R10 ;  /* 0x0000000805088825 */ /* 0x001fca00078e000a */
[----:B------:R-:W-:Y:S01]  /*0de0*/  @!P2 IMAD.WIDE.U32 R10, R6, 0x8, R10 ;  /* 0x00000008060aa825 */ /* 0x000fe200078e000a */
[----:B------:R-:W2:Y:S03]  /*0df0*/  @!P0 LDG.E.64 R8, desc[UR12][R8.64] ;  /* 0x0000000c08088981 */ /* 0x000ea6000c1e1b00 */
[--C-:B-1----:R-:W-:Y:S02]  /*0e00*/  @!P3 IMAD.WIDE.U32 R12, R0, 0x8, R18.reuse ;  /* 0x00000008000cb825 */ /* 0x102fe400078e0012 */
[----:B------:R-:W3:Y:S02]  /*0e10*/  @!P2 LDG.E.64 R10, desc[UR12][R10.64] ;  /* 0x0000000c0a0aa981 */ /* 0x000ee4000c1e1b00 */
[--C-:B------:R-:W-:Y:S02]  /*0e20*/  @!P4 IMAD.WIDE.U32 R14, R4, 0x8, R18.reuse ;  /* 0x00000008040ec825 */ /* 0x100fe400078e0012 */
[----:B------:R-:W5:Y:S02]  /*0e30*/  @!P3 LDG.E.64 R12, desc[UR12][R12.64] ;  /* 0x0000000c0c0cb981 */ /* 0x000f64000c1e1b00 */
[----:B------:R-:W-:-:S02]  /*0e40*/  @!P6 IMAD.WIDE.U32 R18, R6, 0x8, R18 ;  /* 0x000000080612e825 */ /* 0x000fc400078e0012 */
[----:B------:R-:W4:Y:S04]  /*0e50*/  @!P4 LDG.E.64 R14, desc[UR12][R14.64] ;  /* 0x0000000c0e0ec981 */ /* 0x000f28000c1e1b00 */
[----:B------:R-:W4:Y:S01]  /*0e60*/  @!P6 LDG.E.64 R18, desc[UR12][R18.64] ;  /* 0x0000000c1212e981 */ /* 0x000f22000c1e1b00 */
[----:B------:R-:W0:Y:S01]  /*0e70*/  @!P3 S2R R26, SR_CgaCtaId ;  /* 0x00000000001ab919 */ /* 0x000e220000008800 */
[----:B------:R-:W-:Y:S01]  /*0e80*/  @!P3 MOV R25, 0x400 ;  /* 0x000004000019b802 */ /* 0x000fe20000000f00 */
[----:B------:R-:W-:-:S03]  /*0e90*/  VIADD R23, R23, 0x4 ;  /* 0x0000000417177836 */ /* 0x000fc60000000000 */
[----:B0-----:R-:W-:Y:S01]  /*0ea0*/  @!P3 LEA R26, R26, R25, 0x18 ;  /* 0x000000191a1ab211 */ /* 0x001fe200078ec0ff */
[----:B------:R-:W-:-:S04]  /*0eb0*/  IMAD R25, R3, 0x20, R24 ;  /* 0x0000002003197824 */ /* 0x000fc800078e0218 */
[----:B------:R-:W-:Y:S01]  /*0ec0*/  @!P3 IMAD.IADD R27, R26, 0x1, R25 ;  /* 0x000000011a1bb824 */ /* 0x000fe200078e0219 */
[----:B------:R-:W-:Y:S01]  /*0ed0*/  ULEA UR4, UR11, UR4, 0x2 ;  /* 0x000000040b047291 */ /* 0x000fe2000f8e10ff */
[C---:B------:R-:W-:Y:S01]  /*0ee0*/  IMAD R20, R3.reuse, 0x4, R20 ;  /* 0x0000000403147824 */ /* 0x040fe200078e0214 */
[C---:B------:R-:W-:Y:S01]  /*0ef0*/  LEA R21, R3.reuse, R21, 0x2 ;  /* 0x0000001503157211 */ /* 0x040fe200078e10ff */
[C---:B------:R-:W-:Y:S02]  /*0f00*/  IMAD R22, R3.reuse, 0x4, R22 ;  /* 0x0000000403167824 */ /* 0x040fe400078e0216 */
[----:B------:R-:W-:Y:S02]  /*0f10*/  IMAD R7, R3, 0x4, R7 ;  /* 0x0000000403077824 */ /* 0x000fe400078e0207 */
[----:B------:R-:W-:Y:S01]  /*0f20*/  VIADD R23, R23, 0x4 ;  /* 0x0000000417177836 */ /* 0x000fe20000000000 */
[----:B------:R-:W-:Y:S02]  /*0f30*/  ULEA UR4, UR11, UR4, 0x2 ;  /* 0x000000040b047291 */ /* 0x000fe4000f8e10ff */
[----:B------:R-:W-:Y:S01]  /*0f40*/  UIMAD.WIDE.U32 UR6, UR11, 0x20, UR6 ;  /* 0x000000200b0678a5 */ /* 0x000fe2000f8e0006 */
[----:B--2---:R-:W-:Y:S04]  /*0f50*/  @!P0 STS.64 [R24+UR10], R8 ;  /* 0x0000000818008988 */ /* 0x004fe80008000a0a */
[----:B---3--:R0:W-:Y:S04]  /*0f60*/  @!P2 STS.64 [R24+UR8], R10 ;  /* 0x0000000a1800a988 */ /* 0x0081e80008000a08 */
[----:B-----5:R2:W-:Y:S04]  /*0f70*/  @!P3 STS.64 [R27], R12 ;  /* 0x0000000c1b00b388 */ /* 0x0205e80000000a00 */
[----:B----4-:R2:W-:Y:S04]  /*0f80*/  @!P4 STS.64 [R25+UR9], R14 ;  /* 0x0000000e1900c988 */ /* 0x0105e80008000a09 */
[----:B------:R2:W-:Y:S04]  /*0f90*/  @!P5 STS.64 [R25+UR10], R16 ;  /* 0x000000101900d988 */ /* 0x0005e80008000a0a */
[----:B------:R2:W-:Y:S01]  /*0fa0*/  @!P6 STS.64 [R25+UR8], R18 ;  /* 0x000000121900e988 */ /* 0x0005e20008000a08 */
[----:B------:R-:W-:-:S02]  /*0fb0*/  PLOP3.LUT P0, PT, PT, PT, PT, 0x8, 0x80 ;  /* 0x000000000080781c */ /* 0x000fc40003f0e170 */
[----:B0-----:R-:W-:-:S11]  /*0fc0*/  LEA R24, R3, R25, 0x5 ;  /* 0x0000001903187211 */ /* 0x001fd600078e28ff */
.L_x_11:
[----:B------:R-:W-:-:S13]  /*0fd0*/  ISETP.NE.OR P0, PT, R23, RZ, P0 ;  /* 0x000000ff1700720c */ /* 0x000fda0000705670 */
[----:B------:R-:W-:Y:S05]  /*0fe0*/  @!P0 BRA `(.L_x_7) ;  /* 0x0000000000808947 */ /* 0x000fea0003800000 */
.L_x_8:
[----:B------:R-:W-:Y:S01]  /*0ff0*/  ISETP.GT.U32.AND P0, PT, R7, 0xff, PT ;  /* 0x000000ff0700780c */ /* 0x000fe20003f04070 */
[----:B------:R-:W-:Y:S01]  /*1000*/  IMAD.U32 R8, RZ, RZ, UR6 ;  /* 0x00000006ff087e24 */ /* 0x000fe2000f8e00ff */
[----:B------:R-:W-:Y:S01]  /*1010*/  ISETP.GT.U32.AND P1, PT, R20, 0xff, PT ;  /* 0x000000ff1400780c */ /* 0x000fe20003f24070 */
[----:B------:R-:W-:Y:S01]  /*1020*/  IMAD.U32 R9, RZ, RZ, UR7 ;  /* 0x00000007ff097e24 */ /* 0x000fe2000f8e00ff */
[----:B------:R-:W-:Y:S02]  /*1030*/  ISETP.GT.U32.AND P2, PT, R21, 0xff, PT ;  /* 0x000000ff1500780c */ /* 0x000fe40003f44070 */
[----:B------:R-:W-:-:S07]  /*1040*/  ISETP.GT.U32.AND P3, PT, R22, 0xff, PT ;  /* 0x000000ff1600780c */ /* 0x000fce0003f64070 */
[----:B--2---:R-:W-:-:S04]  /*1050*/  @!P0 IMAD.WIDE.U32 R14, R0, 0x8, R8 ;  /* 0x00000008000e8825 */ /* 0x004fc800078e0008 */
[--C-:B-1----:R-:W-:Y:S02]  /*1060*/  @!P1 IMAD.WIDE.U32 R12, R4, 0x8, R8.reuse ;  /* 0x00000008040c9825 */ /* 0x102fe400078e0008 */
[----:B0-----:R-:W2:Y:S02]  /*1070*/  @!P0 LDG.E.64 R14, desc[UR12][R14.64] ;  /* 0x0000000c0e0e8981 */ /* 0x001ea4000c1e1b00 */
[--C-:B------:R-:W-:Y:S02]  /*1080*/  @!P2 IMAD.WIDE.U32 R10, R5, 0x8, R8.reuse ;  /* 0x00000008050aa825 */ /* 0x100fe400078e0008 */
[----:B------:R-:W3:Y:S02]  /*1090*/  @!P1 LDG.E.64 R12, desc[UR12][R12.64] ;  /* 0x0000000c0c0c9981 */ /* 0x000ee4000c1e1b00 */
[----:B------:R-:W-:Y:S02]  /*10a0*/  @!P3 IMAD.WIDE.U32 R8, R6, 0x8, R8 ;  /* 0x000000080608b825 */ /* 0x000fe400078e0008 */
[----:B------:R-:W4:Y:S04]  /*10b0*/  @!P2 LDG.E.64 R10, desc[UR12][R10.64] ;  /* 0x0000000c0a0aa981 */ /* 0x000f28000c1e1b00 */
[----:B------:R-:W5:Y:S01]  /*10c0*/  @!P3 LDG.E.64 R8, desc[UR12][R8.64] ;  /* 0x0000000c0808b981 */ /* 0x000f62000c1e1b00 */
[----:B------:R-:W0:Y:S01]  /*10d0*/  @!P0 S2R R17, SR_CgaCtaId ;  /* 0x0000000000118919 */ /* 0x000e220000008800 */
[----:B------:R-:W-:-:S02]  /*10e0*/  @!P0 MOV R16, 0x400 ;  /* 0x0000040000108802 */ /* 0x000fc40000000f00 */
[----:B------:R-:W-:Y:S01]  /*10f0*/  IADD3 R23, PT, PT, R23, 0x4, RZ ;  /* 0x0000000417177810 */ /* 0x000fe20007ffe0ff */
[----:B------:R-:W-:Y:S02]  /*1100*/  ULEA UR4, UR11, UR4, 0x2 ;  /* 0x000000040b047291 */ /* 0x000fe4000f8e10ff */
[----:B------:R-:W-:Y:S01]  /*1110*/  UIMAD.WIDE.U32 UR6, UR11, 0x20, UR6 ;  /* 0x000000200b0678a5 */ /* 0x000fe2000f8e0006 */
[----:B0-----:R-:W-:-:S05]  /*1120*/  @!P0 LEA R17, R17, R16, 0x18 ;  /* 0x0000001011118211 */ /* 0x001fca00078ec0ff */
[----:B------:R-:W-:Y:S01]  /*1130*/  @!P0 IMAD.IADD R17, R17, 0x1, R24 ;  /* 0x0000000111118824 */ /* 0x000fe200078e0218 */
[C---:B------:R-:W-:Y:S01]  /*1140*/  LEA R7, R3.reuse, R7, 0x2 ;  /* 0x0000000703077211 */ /* 0x040fe200078e10ff */
[C---:B------:R-:W-:Y:S02]  /*1150*/  IMAD R20, R3.reuse, 0x4, R20 ;  /* 0x0000000403147824 */ /* 0x040fe400078e0214 */
[C---:B------:R-:W-:Y:S02]  /*1160*/  IMAD R21, R3.reuse, 0x4, R21 ;  /* 0x0000000403157824 */ /* 0x040fe400078e0215 */
[----:B------:R-:W-:Y:S01]  /*1170*/  IMAD R22, R3, 0x4, R22 ;  /* 0x0000000403167824 */ /* 0x000fe200078e0216 */
[----:B--2---:R-:W-:Y:S01]  /*1180*/  @!P0 STS.64 [R17], R14 ;  /* 0x0000000e11008388 */ /* 0x004fe20000000a00 */
[----:B------:R-:W-:-:S03]  /*1190*/  ISETP.NE.AND P0, PT, R23, RZ, PT ;  /* 0x000000ff1700720c */ /* 0x000fc60003f05270 */
[----:B---3--:R-:W-:Y:S04]  /*11a0*/  @!P1 STS.64 [R24+UR9], R12 ;  /* 0x0000000c18009988 */ /* 0x008fe80008000a09 */
[----:B----4-:R-:W-:Y:S04]  /*11b0*/  @!P2 STS.64 [R24+UR10], R10 ;  /* 0x0000000a1800a988 */ /* 0x010fe80008000a0a */
[----:B-----5:R0:W-:Y:S02]  /*11c0*/  @!P3 STS.64 [R24+UR8], R8 ;  /* 0x000000081800b988 */ /* 0x0201e40008000a08 */
[----:B0-----:R-:W-:Y:S01]  /*11d0*/  IMAD R24, R3, 0x20, R24 ;  /* 0x0000002003187824 */ /* 0x001fe200078e0218 */
[----:B------:R-:W-:Y:S06]  /*11e0*/  @P0 BRA `(.L_x_8) ;  /* 0xfffffffc00800947 */ /* 0x000fec000383ffff */
.L_x_7:
[----:B------:R-:W-:-:S13]  /*11f0*/  ISETP.NE.AND P0, PT, R2, RZ, PT ;  /* 0x000000ff0200720c */ /* 0x000fda0003f05270 */
[----:B------:R-:W-:Y:S05]  /*1200*/  @!P0 BRA `(.L_x_12) ;  /* 0x00000000004c8947 */ /* 0x000fea0003800000 */
[----:B------:R-:W3:Y:S01]  /*1210*/  S2UR UR7, SR_CgaCtaId ;  /* 0x00000000000779c3 */ /* 0x000ee20000008800 */
[----:B------:R-:W-:Y:S01]  /*1220*/  UMOV UR6, 0x400 ;  /* 0x0000040000067882 */ /* 0x000fe20000000000 */
[----:B------:R-:W-:Y:S02]  /*1230*/  VIADD R7, R0, UR4 ;  /* 0x0000000400077c36 */ /* 0x000fe40008000000 */
[----:B------:R-:W-:-:S04]  /*1240*/  IMAD.MOV R6, RZ, RZ, -R2 ;  /* 0x000000ffff067224 */ /* 0x000fc800078e0a02 */
[----:B------:R-:W4:Y:S01]  /*1250*/  LDC.64 R4, c[0x0][0x388] ;  /* 0x0000e200ff047b82 */ /* 0x000f220000000a00 */
[----:B---3--:R-:W-:-:S06]  /*1260*/  ULEA UR6, UR7, UR6, 0x18 ;  /* 0x0000000607067291 */ /* 0x008fcc000f8ec0ff */
[C---:B------:R-:W-:Y:S01]  /*1270*/  LEA R9, R7.reuse, UR6, 0x3 ;  /* 0x0000000607097c11 */ /* 0x040fe2000f8e18ff */
[----:B----4-:R-:W-:-:S07]  /*1280*/  IMAD.WIDE.U32 R2, R7, 0x8, R4 ;  /* 0x0000000807027825 */ /* 0x010fce00078e0004 */
.L_x_13:
[----:B------:R-:W-:-:S13]  /*1290*/  ISETP.GT.U32.AND P0, PT, R7, 0xff, PT ;  /* 0x000000ff0700780c */ /* 0x000fda0003f04070 */
[----:B0-----:R0:W3:Y:S01]  /*12a0*/  @!P0 LDG.E.64 R4, desc[UR12][R2.64] ;  /* 0x0000000c02048981 */ /* 0x0010e2000c1e1b00 */
[----:B------:R-:W4:Y:S01]  /*12b0*/  LDC R8, c[0x0][0x360] ;  /* 0x0000d800ff087b82 */ /* 0x000f220000000800 */
[----:B------:R-:W-:Y:S01]  /*12c0*/  IADD3 R6, PT, PT, R6, 0x1, RZ ;  /* 0x0000000106067810 */ /* 0x000fe20007ffe0ff */
[----:B------:R-:W-:-:S06]  /*12d0*/  VIADD R7, R7, UR11 ;  /* 0x0000000b07077c36 */ /* 0x000fcc0008000000 */
[----:B-1----:R-:W0:Y:S02]  /*12e0*/  LDC R11, c[0x0][0x360] ;  /* 0x0000d800ff0b7b82 */ /* 0x002e240000000800 */
[----:B0-----:R-:W-:Y:S01]  /*12f0*/  IMAD.WIDE.U32 R2, R11, 0x8, R2 ;  /* 0x000000080b027825 */ /* 0x001fe200078e0002 */
[----:B---3--:R4:W-:Y:S01]  /*1300*/  @!P0 STS.64 [R9], R4 ;  /* 0x0000000409008388 */ /* 0x0089e20000000a00 */
[----:B------:R-:W-:Y:S02]  /*1310*/  ISETP.NE.AND P0, PT, R6, RZ, PT ;  /* 0x000000ff0600720c */ /* 0x000fe40003f05270 */
[----:B----4-:R-:W-:-:S11]  /*1320*/  IMAD R9, R8, 0x8, R9 ;  /* 0x0000000808097824 */ /* 0x010fd600078e0209 */
[----:B------:R-:W-:Y:S05]  /*1330*/  @P0 BRA `(.L_x_13) ;  /* 0xfffffffc00d40947 */ /* 0x000fea000383ffff */
.L_x_12:
[----:B------:R-:W3:Y:S01]  /*1340*/  LDCU UR4, c[0x0][0x398] ;  /* 0x00007300ff0477ac */ /* 0x000ee20008000800 */
[----:B------:R-:W-:Y:S01]  /*1350*/  VIADD R2, R0, UR5 ;  /* 0x0000000500027c36 */ /* 0x000fe20008000000 */
[----:B---3--:R-:W-:-:S06]  /*1360*/  USHF.L.U32 UR4, UR4, 0x1, URZ ;  /* 0x0000000104047899 */ /* 0x008fcc00080006ff */
[----:B------:R-:W-:-:S04]  /*1370*/  SHF.R.U32.HI R2, RZ, UR4, R2 ;  /* 0x00000004ff027c19 */ /* 0x000fc80008011602 */
[----:B------:R-:W-:-:S13]  /*1380*/  ISETP.NE.AND P0, PT, R2, RZ, PT ;  /* 0x000000ff0200720c */ /* 0x000fda0003f05270 */
[----:B0-----:R-:W-:Y:S05]  /*1390*/  @P0 EXIT ;  /* 0x000000000000094d */ /* 0x001fea0003800000 */
[----:B------:R-:W0:Y:S02]  /*13a0*/  LDC.64 R2, c[0x0][0x380] ;  /* 0x0000e000ff027b82 */ /* 0x000e240000000a00 */
[----:B0-----:R-:W-:-:S05]  /*13b0*/  IMAD.WIDE R28, R28, 0x8, R2 ;  /* 0x000000081c1c7825 */ /* 0x001fca00078e0202 */
[----:B------:R-:W3:Y:S01]  /*13c0*/  LDG.E.64 R4, desc[UR12][R28.64] ;  /* 0x0000000c1c047981 */ /* 0x000ee2000c1e1b00 */
[----:B------:R-:W0:Y:S01]  /*13d0*/  S2UR UR5, SR_CgaCtaId ;  /* 0x00000000000579c3 */ /* 0x000e220000008800 */
[----:B------:R-:W-:Y:S01]  /*13e0*/  UMOV UR4, 0x400 ;  /* 0x0000040000047882 */ /* 0x000fe20000000000 */
[C---:B------:R-:W-:Y:S01]  /*13f0*/  IMAD.SHL.U32 R3, R0.reuse, 0x8, RZ ;  /* 0x0000000800037824 */ /* 0x040fe200078e00ff */
[----:B------:R-:W-:-:S04]  /*1400*/  SHF.L.U32 R2, R0, 0x7, RZ ;  /* 0x0000000700027819 */ /* 0x000fc800000006ff */
[----:B------:R-:W-:Y:S02]  /*1410*/  LOP3.LUT R2, R2, 0x780, RZ, 0xc0, !PT ;  /* 0x0000078002027812 */ /* 0x000fe400078ec0ff */
[----:B------:R-:W-:Y:S01]  /*1420*/  LOP3.LUT R0, R3, 0x1f80, RZ, 0xc0, !PT ;  /* 0x00001f8003007812 */ /* 0x000fe200078ec0ff */
[----:B0-----:R-:W-:-:S09]  /*1430*/  ULEA UR4, UR5, UR4, 0x18 ;  /* 0x0000000405047291 */ /* 0x001fd2000f8ec0ff */
[----:B---3--:R-:W-:Y:S01]  /*1440*/  STS.64 [R3+UR4+0x800], R4 ;  /* 0x0008000403007988 */ /* 0x008fe20008000a04 */
[----:B------:R-:W-:Y:S06]  /*1450*/  BAR.SYNC.DEFER_BLOCKING 0x0 ;  /* 0x0000000000007b1d */ /* 0x000fec0000010000 */
[----:B------:R-:W-:Y:S04]  /*1460*/  LDS.128 R4, [R2+UR4] ;  /* 0x0000000402047984 */ /* 0x000fe80008000c00 */
[----:B-1----:R-:W0:Y:S04]  /*1470*/  LDS.128 R8, [R0+UR4+0x800] ;  /* 0x0008000400087984 */ /* 0x002e280008000c00 */
[----:B------:R-:W-:Y:S04]  /*1480*/  LDS.128 R20, [R2+UR4+0x10] ;  /* 0x0000100402147984 */ /* 0x000fe80008000c00 */
[----:B--2---:R-:W1:Y:S04]  /*1490*/  LDS.128 R24, [R0+UR4+0x810] ;  /* 0x0008100400187984 */ /* 0x004e680008000c00 */
[----:B------:R-:W-:Y:S04]  /*14a0*/  LDS.128 R12, [R2+UR4+0x20] ;  /* 0x00002004020c7984 */ /* 0x000fe80008000c00 */
[----:B------:R-:W2:Y:S01]  /*14b0*/  LDS.128 R16, [R0+UR4+0x820] ;  /* 0x0008200400107984 */ /* 0x000ea20008000c00 */
[----:B0-----:R-:W-:-:S08]  /*14c0*/  DFMA R8, R4, R8, RZ ;  /* 0x000000080408722b */ /* 0x001fd000000000ff */
[----:B------:R-:W-:Y:S02]  /*14d0*/  DFMA R6, R6, R10, R8 ;  /* 0x0000000a0606722b */ /* 0x000fe40000000008 */
[----:B------:R-:W-:Y:S06]  /*14e0*/  LDS.128 R8, [R0+UR4+0x830] ;  /* 0x0008300400087984 */ /* 0x000fec0008000c00 */
[----:B-1----:R-:W-:Y:S02]  /*14f0*/  DFMA R20, R20, R24, R6 ;  /* 0x000000181414722b */ /* 0x002fe40000000006 */
[----:B------:R-:W0:Y:S06]  /*1500*/  LDS.128 R4, [R2+UR4+0x30] ;  /* 0x0000300402047984 */ /* 0x000e2c0008000c00 */
[----:B------:R-:W-:Y:S01]  /*1510*/  DFMA R20, R22, R26, R20 ;  /* 0x0000001a1614722b */ /* 0x000fe20000000014 */
[----:B------:R-:W-:Y:S07]  /*1520*/  LDS.128 R24, [R0+UR4+0x840] ;  /* 0x0008400400187984 */ /* 0x000fee0008000c00 */
[----:B--2---:R-:W-:-:S02]  /*1530*/  DFMA R12, R12, R16, R20 ;  /* 0x000000100c0c722b */ /* 0x004fc40000000014 */
[----:B------:R-:W1:Y:S06]  /*1540*/  LDS.128 R20, [R2+UR4+0x40] ;  /* 0x0000400402147984 */ /* 0x000e6c0008000c00 */
[----:B------:R-:W-:Y:S01]  /*1550*/  DFMA R12, R14, R18, R12 ;  /* 0x000000120e0c722b */ /* 0x000fe2000000000c */
[----:B------:R-:W-:Y:S07]  /*1560*/  LDS.128 R16, [R0+UR4+0x850] ;  /* 0x0008500400107984 */ /* 0x000fee0008000c00 */
[----:B0-----:R-:W-:-:S02]  /*1570*/  DFMA R4, R4, R8, R12 ;  /* 0x000000080404722b */ /* 0x001fc4000000000c */
[----:B------:R-:W0:Y:S06]  /*1580*/  LDS.128 R12, [R2+UR4+0x50] ;  /* 0x00005004020c7984 */ /* 0x000e2c0008000c00 */
[----:B------:R-:W-:Y:S01]  /*1590*/  DFMA R4, R6, R10, R4 ;  /* 0x0000000a0604722b */ /* 0x000fe20000000004 */
[----:B------:R-:W-:Y:S07]  /*15a0*/  LDS.128 R8, [R0+UR4+0x860] ;  /* 0x0008600400087984 */ /* 0x000fee0008000c00 */
[----:B-1----:R-:W-:-:S02]  /*15b0*/  DFMA R20, R20, R24, R4 ;  /* 0x000000181414722b */ /* 0x002fc40000000004 */
[----:B------:R-:W1:Y:S06]  /*15c0*/  LDS.128 R4, [R2+UR4+0x60] ;  /* 0x0000600402047984 */ /* 0x000e6c0008000c00 */
[----:B------:R-:W-:Y:S01]  /*15d0*/  DFMA R20, R22, R26, R20 ;  /* 0x0000001a1614722b */ /* 0x000fe20000000014 */
[----:B------:R-:W-:Y:S07]  /*15e0*/  LDS.128 R24, [R0+UR4+0x870] ;  /* 0x0008700400187984 */ /* 0x000fee0008000c00 */
[----:B0-----:R-:W-:-:S02]  /*15f0*/  DFMA R12, R12, R16, R20 ;  /* 0x000000100c0c722b */ /* 0x001fc40000000014 */
[----:B------:R-:W0:Y:S06]  /*1600*/  LDS.128 R20, [R2+UR4+0x70] ;  /* 0x0000700402147984 */ /* 0x000e2c0008000c00 */
[----:B------:R-:W-:-:S08]  /*1610*/  DFMA R12, R14, R18, R12 ;  /* 0x000000120e0c722b */ /* 0x000fd0000000000c */
[----:B-1----:R-:W-:-:S08]  /*1620*/  DFMA R4, R4, R8, R12 ;  /* 0x000000080404722b */ /* 0x002fd0000000000c */
[----:B------:R-:W-:-:S08]  /*1630*/  DFMA R4, R6, R10, R4 ;  /* 0x0000000a0604722b */ /* 0x000fd00000000004 */
[----:B0-----:R-:W-:-:S08]  /*1640*/  DFMA R4, R20, R24, R4 ;  /* 0x000000181404722b */ /* 0x001fd00000000004 */
[----:B------:R-:W-:Y:S01]  /*1650*/  DFMA R4, R22, R26, R4 ;  /* 0x0000001a1604722b */ /* 0x000fe20000000004 */
[----:B------:R-:W-:Y:S06]  /*1660*/  BAR.SYNC.DEFER_BLOCKING 0x0 ;  /* 0x0000000000007b1d */ /* 0x000fec0000010000 */
[----:B------:R-:W-:Y:S01]  /*1670*/  STG.E.64 desc[UR12][R28.64], R4 ;  /* 0x000000041c007986 */ /* 0x000fe2000c101b0c */
[----:B------:R-:W-:Y:S05]  /*1680*/  EXIT ;  /* 0x000000000000794d */ /* 0x000fea0003800000 */
        .weak           $__internal_0_$__cuda_sm20_div_u16
        .type           $__internal_0_$__cuda_sm20_div_u16,@function
        .size           $__internal_0_$__cuda_sm20_div_u16,(.L_x_26 - $__internal_0_$__cuda_sm20_div_u16)
$__internal_0_$__cuda_sm20_div_u16:
[----:B------:R-:W0:Y:S01]  /*1690*/  I2F.U16 R2, UR4 ;  /* 0x0000000400027d06 */ /* 0x000e220008101000 */
[----:B------:R-:W-:Y:S01]  /*16a0*/  IMAD.MOV.U32 R3, RZ, RZ, 0x4b800000 ;  /* 0x4b800000ff037424 */ /* 0x000fe200078e00ff */
[C---:B0-----:R-:W-:Y:S02]  /*16b0*/  FSETP.GEU.AND P1, PT, |R2|.reuse, 1.175494350822287508e-38, PT ;  /* 0x008000000200780b */ /* 0x041fe40003f2e200 */
[----:B------:R-:W-:Y:S02]  /*16c0*/  FSETP.GT.AND P0, PT, |R2|, 8.50705917302346158658e+37, PT ;  /* 0x7e8000000200780b */ /* 0x000fe40003f04200 */
[----:B------:R-:W-:-:S04]  /*16d0*/  FSEL R3, R3, 1, !P1 ;  /* 0x3f80000003037808 */ /* 0x000fc80004800000 */
[----:B------:R-:W-:Y:S02]  /*16e0*/  FSEL R3, R3, 0.25, !P0 ;  /* 0x3e80000003037808 */ /* 0x000fe40004000000 */
[----:B------:R-:W-:-:S03]  /*16f0*/  ISETP.NE.U32.AND P0, PT, RZ, UR4, PT ;  /* 0x00000004ff007c0c */ /* 0x000fc6000bf05070 */
[----:B------:R-:W-:Y:S01]  /*1700*/  FMUL R4, R2, R3 ;  /* 0x0000000302047220 */ /* 0x000fe20000400000 */
[----:B------:R-:W-:-:S05]  /*1710*/  I2FP.F32.U32.RZ R2, 0xff ;  /* 0x000000ff00027845 */ /* 0x000fca000020d000 */
[----:B------:R-:W0:Y:S02]  /*1720*/  MUFU.RCP R4, R4 ;  /* 0x0000000400047308 */ /* 0x000e240000001000 */
[----:B0-----:R-:W-:-:S04]  /*1730*/  FMUL R3, R3, R4 ;  /* 0x0000000403037220 */ /* 0x001fc80000400000 */
[----:B------:R-:W-:-:S04]  /*1740*/  VIADD R3, R3, 0x2 ;  /* 0x0000000203037836 */ /* 0x000fc80000000000 */
[----:B------:R-:W-:Y:S01]  /*1750*/  FMUL.RZ R5, R2, R3 ;  /* 0x0000000302057220 */ /* 0x000fe2000040c000 */
[----:B------:R-:W-:Y:S02]  /*1760*/  IMAD.MOV.U32 R2, RZ, RZ, R7 ;  /* 0x000000ffff027224 */ /* 0x000fe400078e0007 */
[----:B------:R-:W-:-:S03]  /*1770*/  IMAD.MOV.U32 R3, RZ, RZ, 0x0 ;  /* 0x00000000ff037424 */ /* 0x000fc600078e00ff */
[----:B------:R-:W0:Y:S02]  /*1780*/  F2I.U32.TRUNC.NTZ R5, R5 ;  /* 0x0000000500057305 */ /* 0x000e24000020f000 */
[----:B0-----:R-:W-:Y:S02]  /*1790*/  LOP3.LUT R6, R5, 0xffff, RZ, 0xc0, !PT ;  /* 0x0000ffff05067812 */ /* 0x001fe400078ec0ff */
[----:B------:R-:W-:Y:S01]  /*17a0*/  @!P0 MOV R6, 0xffffffff ;  /* 0xffffffff00068802 */ /* 0x000fe20000000f00 */
[----:B------:R-:W-:Y:S06]  /*17b0*/  RET.REL.NODEC R2 `(_Z13two_qubit_ptmPdS_jjj) ;  /* 0xffffffe802107950 */ /* 0x000fec0003c3ffff */
.L_x_14:
        /* <DEDUP_REMOVED lines=12> */
.L_x_26:


//--------------------- .text._Z16single_qubit_ptmPdS_jj --------------------------
	.section	.text._Z16single_qubit_ptmPdS_jj,"ax",@progbits
	.align	128
        .global         _Z16single_qubit_ptmPdS_jj
        .type           _Z16single_qubit_ptmPdS_jj,@function
        .size           _Z16single_qubit_ptmPdS_jj,(.L_x_32 - _Z16single_qubit_ptmPdS_jj)
        .other          _Z16single_qubit_ptmPdS_jj,@"STO_CUDA_ENTRY STV_DEFAULT"
_Z16single_qubit_ptmPdS_jj:
.text._Z16single_qubit_ptmPdS_jj:
[----:B------:R-:W-:Y:S01]  /*0000*/  LDC R1, c[0x0][0x37c] ;  /* 0x0000df00ff017b82 */ /* 0x000fe20000000800 */
[----:B------:R-:W0:Y:S07]  /*0010*/  S2R R0, SR_TID.X ;  /* 0x0000000000007919 */ /* 0x000e2e0000002100 */
[----:B------:R-:W1:Y:S08]  /*0020*/  S2UR UR4, SR_CTAID.X ;  /* 0x00000000000479c3 */ /* 0x000e700000002500 */
[----:B------:R-:W1:Y:S08]  /*0030*/  LDC R7, c[0x0][0x360] ;  /* 0x0000d800ff077b82 */ /* 0x000e700000000800 */
[----:B------:R-:W2:Y:S01]  /*0040*/  LDC R9, c[0x0][0x394] ;  /* 0x0000e500ff097b82 */ /* 0x000ea20000000800 */
[----:B-1----:R-:W-:-:S04]  /*0050*/  IMAD R7, R7, UR4, RZ ;  /* 0x0000000407077c24 */ /* 0x002fc8000f8e02ff */
[----:B0-----:R-:W-:Y:S02]  /*0060*/  IMAD.IADD R2, R7, 0x1, R0 ;  /* 0x0000000107027824 */ /* 0x001fe400078e0200 */
[----:B--2---:R-:W-:-:S05]  /*0070*/  IMAD.SHL.U32 R3, R9, 0x2, RZ ;  /* 0x0000000209037824 */ /* 0x004fca00078e00ff */
[----:B------:R-:W-:-:S04]  /*0080*/  SHF.R.U32.HI R2, RZ, R3, R2 ;  /* 0x00000003ff027219 */ /* 0x000fc80000011602 */
[----:B------:R-:W-:-:S13]  /*0090*/  ISETP.NE.AND P0, PT, R2, RZ, PT ;  /* 0x000000ff0200720c */ /* 0x000fda0003f05270 */
[----:B------:R-:W-:Y:S05]  /*00a0*/  @P0 EXIT ;  /* 0x000000000000094d */ /* 0x000fea0003800000 */
[----:B------:R-:W0:Y:S01]  /*00b0*/  LDCU UR4, c[0x0][0x390] ;  /* 0x00007200ff0477ac */ /* 0x000e220008000800 */
[----:B------:R-:W1:Y:S01]  /*00c0*/  LDC.64 R4, c[0x0][0x388] ;  /* 0x0000e200ff047b82 */ /* 0x000e620000000a00 */
[----:B------:R-:W-:Y:S01]  /*00d0*/  LOP3.LUT R8, R7, 0x3, R0, 0xc8, !PT ;  /* 0x0000000307087812 */ /* 0x000fe200078ec800 */
[----:B------:R-:W-:Y:S01]  /*00e0*/  UMOV UR6, 0xffffffff ;  /* 0xffffffff00067882 */ /* 0x000fe20000000000 */
[----:B------:R-:W-:Y:S02]  /*00f0*/  ISETP.GT.U32.AND P0, PT, R0, 0xf, PT ;  /* 0x0000000f0000780c */ /* 0x000fe40003f04070 */
[----:B------:R-:W-:-:S03]  /*0100*/  ISETP.GT.U32.AND P1, PT, R9, 0x1, PT ;  /* 0x000000010900780c */ /* 0x000fc60003f24070 */
[----:B------:R-:W2:Y:S01]  /*0110*/  LDC.64 R2, c[0x0][0x380] ;  /* 0x0000e000ff027b82 */ /* 0x000ea20000000a00 */
[----:B0-----:R-:W-:-:S04]  /*0120*/  USHF.L.U32 UR4, UR4, 0x1, URZ ;  /* 0x0000000104047899 */ /* 0x001fc800080006ff */
[----:B------:R-:W-:Y:S02]  /*0130*/  UIADD3 UR5, UPT, UPT, UR4, 0x2, URZ ;  /* 0x0000000204057890 */ /* 0x000fe4000fffe0ff */
[----:B------:R-:W-:Y:S01]  /*0140*/  SHF.L.U32 R8, R8, UR4, RZ ;  /* 0x0000000408087c19 */ /* 0x000fe200080006ff */
[----:B-1----:R-:W-:Y:S01]  /*0150*/  IMAD.WIDE.U32 R4, R0, 0x8, R4 ;  /* 0x0000000800047825 */ /* 0x002fe200078e0004 */
[----:B------:R-:W-:Y:S01]  /*0160*/  USHF.L.U32 UR5, UR6, UR5, URZ ;  /* 0x0000000506057299 */ /* 0x000fe200080006ff */
[----:B------:R-:W0:Y:S05]  /*0170*/  LDCU.64 UR6, c[0x0][0x358] ;  /* 0x00006b00ff0677ac */ /* 0x000e2a0008000a00 */
[----:B------:R-:W-:-:S02]  /*0180*/  LOP3.LUT R6, R7, UR5, R0, 0x32, !PT ;  /* 0x0000000507067c12 */ /* 0x000fc4000f8e3200 */
[----:B------:R-:W-:Y:S02]  /*0190*/  LOP3.LUT R7, R7, UR5, R0, 0xc8, !PT ;  /* 0x0000000507077c12 */ /* 0x000fe4000f8ec800 */
[----:B------:R-:W-:-:S04]  /*01a0*/  LOP3.LUT R6, R6, 0x3ffffffc, RZ, 0xc0, !PT ;  /* 0x3ffffffc06067812 */ /* 0x000fc800078ec0ff */
[----:B------:R-:W-:-:S04]  /*01b0*/  SHF.R.U32.HI R6, RZ, 0x2, R6 ;  /* 0x00000002ff067819 */ /* 0x000fc80000011606 */
[----:B------:R-:W-:Y:S02]  /*01c0*/  LOP3.LUT R7, R6, R7, R8, 0xfe, !PT ;  /* 0x0000000706077212 */ /* 0x000fe400078efe08 */
[----:B0-----:R-:W3:Y:S03]  /*01d0*/  @!P0 LDG.E.64 R8, desc[UR6][R4.64] ;  /* 0x0000000604088981 */ /* 0x001ee6000c1e1b00 */
[----:B--2---:R-:W-:Y:S01]  /*01e0*/  IMAD.WIDE R2, R7, 0x8, R2 ;  /* 0x0000000807027825 */ /* 0x004fe200078e0202 */
[----:B------:R-:W2:Y:S04]  /*01f0*/  @!P1 LDG.E.64 R20, desc[UR6][R4.64+0x20] ;  /* 0x0000200604149981 */ /* 0x000ea8000c1e1b00 */
[----:B------:R-:W4:Y:S04]  /*0200*/  @!P1 LDG.E.64 R22, desc[UR6][R4.64+0x40] ;  /* 0x0000400604169981 */ /* 0x000f28000c1e1b00 */
[----:B------:R-:W5:Y:S04]  /*0210*/  @!P1 LDG.E.64 R24, desc[UR6][R4.64+0x60] ;  /* 0x0000600604189981 */ /* 0x000f68000c1e1b00 */
[----:B------:R-:W5:Y:S01]  /*0220*/  LDG.E.64 R26, desc[UR6][R2.64] ;  /* 0x00000006021a7981 */ /* 0x000f62000c1e1b00 */
[----:B------:R-:W0:Y:S01]  /*0230*/  S2UR UR5, SR_CgaCtaId ;  /* 0x00000000000579c3 */ /* 0x000e220000008800 */
[----:B------:R-:W-:Y:S01]  /*0240*/  UMOV UR4, 0x400 ;  /* 0x0000040000047882 */ /* 0x000fe20000000000 */
[----:B------:R-:W-:-:S02]  /*0250*/  IMAD.SHL.U32 R29, R0, 0x8, RZ ;  /* 0x00000008001d7824 */ /* 0x000fc400078e00ff */
[----:B------:R-:W-:-:S03]  /*0260*/  IMAD.SHL.U32 R0, R0, 0x20, RZ ;  /* 0x0000002000007824 */ /* 0x000fc600078e00ff */
[----:B------:R-:W-:Y:S02]  /*0270*/  LOP3.LUT R28, R29, 0x1fe0, RZ, 0xc0, !PT ;  /* 0x00001fe01d1c7812 */ /* 0x000fe400078ec0ff */
[----:B------:R-:W-:Y:S01]  /*0280*/  LOP3.LUT R0, R0, 0x60, RZ, 0xc0, !PT ;  /* 0x0000006000007812 */ /* 0x000fe200078ec0ff */
[----:B0-----:R-:W-:-:S09]  /*0290*/  ULEA UR4, UR5, UR4, 0x18 ;  /* 0x0000000405047291 */ /* 0x001fd2000f8ec0ff */
[----:B---3--:R-:W-:Y:S04]  /*02a0*/  @!P0 STS.64 [R29+UR4], R8 ;  /* 0x000000081d008988 */ /* 0x008fe80008000a04 */
[----:B--2---:R-:W-:Y:S04]  /*02b0*/  @!P1 STS.64 [R29+UR4+0x20], R20 ;  /* 0x000020141d009988 */ /* 0x004fe80008000a04 */
[----:B----4-:R-:W-:Y:S04]  /*02c0*/  @!P1 STS.64 [R29+UR4+0x40], R22 ;  /* 0x000040161d009988 */ /* 0x010fe80008000a04 */
[----:B-----5:R-:W-:Y:S04]  /*02d0*/  @!P1 STS.64 [R29+UR4+0x60], R24 ;  /* 0x000060181d009988 */ /* 0x020fe80008000a04 */
[----:B------:R-:W-:Y:S01]  /*02e0*/  STS.64 [R29+UR4+0x80], R26 ;  /* 0x0000801a1d007988 */ /* 0x000fe20008000a04 */
[----:B------:R-:W-:Y:S06]  /*02f0*/  BAR.SYNC.DEFER_BLOCKING 0x0 ;  /* 0x0000000000007b1d */ /* 0x000fec0000010000 */
[----:B------:R-:W-:Y:S04]  /*0300*/  LDS.128 R12, [R0+UR4] ;  /* 0x00000004000c7984 */ /* 0x000fe80008000c00 */
[----:B------:R-:W0:Y:S04]  /*0310*/  LDS.128 R16, [R28+UR4+0x80] ;  /* 0x000080041c107984 */ /* 0x000e280008000c00 */
[----:B------:R-:W-:Y:S04]  /*0320*/  LDS.128 R4, [R0+UR4+0x10] ;  /* 0x0000100400047984 */ /* 0x000fe80008000c00 */
[----:B------:R-:W1:Y:S01]  /*0330*/  LDS.128 R8, [R28+UR4+0x90] ;  /* 0x000090041c087984 */ /* 0x000e620008000c00 */
[----:B0-----:R-:W-:-:S08]  /*0340*/  DFMA R12, R12, R16, RZ ;  /* 0x000000100c0c722b */ /* 0x001fd000000000ff */
[----:B------:R-:W-:-:S08]  /*0350*/  DFMA R12, R14, R18, R12 ;  /* 0x000000120e0c722b */ /* 0x000fd0000000000c */
[----:B-1----:R-:W-:-:S08]  /*0360*/  DFMA R4, R4, R8, R12 ;  /* 0x000000080404722b */ /* 0x002fd0000000000c */
[----:B------:R-:W-:Y:S01]  /*0370*/  DFMA R4, R6, R10, R4 ;  /* 0x0000000a0604722b */ /* 0x000fe20000000004 */
[----:B------:R-:W-:Y:S06]  /*0380*/  BAR.SYNC.DEFER_BLOCKING 0x0 ;  /* 0x0000000000007b1d */ /* 0x000fec0000010000 */
[----:B------:R-:W-:Y:S01]  /*0390*/  STG.E.64 desc[UR6][R2.64], R4 ;  /* 0x0000000402007986 */ /* 0x000fe2000c101b06 */
[----:B------:R-:W-:Y:S05]  /*03a0*/  EXIT ;  /* 0x000000000000794d */ /* 0x000fea0003800000 */
.L_x_15:
        /* <DEDUP_REMOVED lines=13> */
.L_x_32:


//--------------------- .text._Z21two_qubit_general_ptmPdS_jjjjj --------------------------
	.section	.text._Z21two_qubit_general_ptmPdS_jjjjj,"ax",@progbits
	.align	128
        .global         _Z21two_qubit_general_ptmPdS_jjjjj
        .type           _Z21two_qubit_general_ptmPdS_jjjjj,@function
        .size           _Z21two_qubit_general_ptmPdS_jjjjj,(.L_x_33 - _Z21two_qubit_general_ptmPdS_jjjjj)
        .other          _Z21two_qubit_general_ptmPdS_jjjjj,@"STO_CUDA_ENTRY STV_DEFAULT"
_Z21two_qubit_general_ptmPdS_jjjjj:
.text._Z21two_qubit_general_ptmPdS_jjjjj:
[----:B------:R-:W-:Y:S01]  /*0000*/  LDC R1, c[0x0][0x37c] ;  /* 0x0000df00ff017b82 */ /* 0x000fe20000000800 */
[----:B------:R-:W0:Y:S01]  /*0010*/  LDCU UR4, c[0x0][0x398] ;  /* 0x00007300ff0477ac */ /* 0x000e220008000800 */
[----:B------:R-:W1:Y:S06]  /*0020*/  S2R R11, SR_TID.X ;  /* 0x00000000000b7919 */ /* 0x000e6c0000002100 */
[----:B------:R-:W1:Y:S01]  /*0030*/  S2UR UR6, SR_CTAID.X ;  /* 0x00000000000679c3 */ /* 0x000e620000002500 */
[----:B------:R-:W0:Y:S01]  /*0040*/  LDCU UR5, c[0x0][0x390] ;  /* 0x00007200ff0577ac */ /* 0x000e220008000800 */
[----:B------:R-:W2:Y:S06]  /*0050*/  LDCU.64 UR8, c[0x0][0x358] ;  /* 0x00006b00ff0877ac */ /* 0x000eac0008000a00 */
[----:B------:R-:W1:Y:S01]  /*0060*/  LDC R2, c[0x0][0x360] ;  /* 0x0000d800ff027b82 */ /* 0x000e620000000800 */
[----:B0-----:R-:W-:-:S04]  /*0070*/  UIMAD UR4, UR4, UR5, URZ ;  /* 0x00000005040472a4 */ /* 0x001fc8000f8e02ff */
[----:B------:R-:W-:Y:S01]  /*0080*/  UISETP.NE.AND UP0, UPT, UR4, URZ, UPT ;  /* 0x000000ff0400728c */ /* 0x000fe2000bf05270 */
[----:B-1----:R-:W-:-:S08]  /*0090*/  IMAD R3, R2, UR6, R11 ;  /* 0x0000000602037c24 */ /* 0x002fd0000f8e020b */
[----:B--2---:R-:W-:Y:S05]  /*00a0*/  BRA.U !UP0, `(.L_x_16) ;  /* 0x0000000108447547 */ /* 0x004fea000b800000 */
[----:B------:R-:W0:Y:S01]  /*00b0*/  LDC.64 R6, c[0x0][0x388] ;  /* 0x0000e200ff067b82 */ /* 0x000e220000000a00 */
[----:B------:R-:W-:-:S07]  /*00c0*/  HFMA2 R0, -RZ, RZ, 0, 0 ;  /* 0x00000000ff007431 */ /* 0x000fce00000001ff */
.L_x_19:
[----:B-1----:R-:W-:Y:S01]  /*00d0*/  IMAD.IADD R9, R11, 0x1, R0 ;  /* 0x000000010b097824 */ /* 0x002fe200078e0200 */
[----:B------:R-:W-:Y:S01]  /*00e0*/  IADD3 R0, PT, PT, R2, R0, RZ ;  /* 0x0000000002007210 */ /* 0x000fe20007ffe0ff */
[----:B------:R-:W-:Y:S03]  /*00f0*/  BSSY.RECONVERGENT B0, `(.L_x_17) ;  /* 0x000000b000007945 */ /* 0x000fe60003800200 */
[----:B------:R-:W-:Y:S02]  /*0100*/  ISETP.GE.U32.AND P0, PT, R9, UR4, PT ;  /* 0x0000000409007c0c */ /* 0x000fe4000bf06070 */
[----:B------:R-:W-:-:S11]  /*0110*/  ISETP.GE.U32.AND P1, PT, R0, UR4, PT ;  /* 0x0000000400007c0c */ /* 0x000fd6000bf26070 */
[----:B------:R-:W-:Y:S05]  /*0120*/  @P0 BRA `(.L_x_18) ;  /* 0x00000000001c0947 */ /* 0x000fea0003800000 */
[----:B0-----:R-:W-:-:S06]  /*0130*/  IMAD.WIDE.U32 R4, R9, 0x8, R6 ;  /* 0x0000000809047825 */ /* 0x001fcc00078e0006 */
[----:B------:R-:W2:Y:S01]  /*0140*/  LDG.E.64 R4, desc[UR8][R4.64] ;  /* 0x0000000804047981 */ /* 0x000ea2000c1e1b00 */
[----:B------:R-:W0:Y:S01]  /*0150*/  S2UR UR6, SR_CgaCtaId ;  /* 0x00000000000679c3 */ /* 0x000e220000008800 */
[----:B------:R-:W-:Y:S02]  /*0160*/  UMOV UR5, 0x400 ;  /* 0x0000040000057882 */ /* 0x000fe40000000000 */
[----:B0-----:R-:W-:-:S06]  /*0170*/  ULEA UR5, UR6, UR5, 0x18 ;  /* 0x0000000506057291 */ /* 0x001fcc000f8ec0ff */
[----:B------:R-:W-:-:S05]  /*0180*/  LEA R9, R9, UR5, 0x3 ;  /* 0x0000000509097c11 */ /* 0x000fca000f8e18ff */
[----:B--2---:R1:W-:Y:S02]  /*0190*/  STS.64 [R9], R4 ;  /* 0x0000000409007388 */ /* 0x0043e40000000a00 */
.L_x_18:
[----:B------:R-:W-:Y:S05]  /*01a0*/  BSYNC.RECONVERGENT B0 ;  /* 0x0000000000007941 */ /* 0x000fea0003800200 */
.L_x_17:
[----:B------:R-:W-:Y:S05]  /*01b0*/  @!P1 BRA `(.L_x_19) ;  /* 0xfffffffc00c49947 */ /* 0x000fea000383ffff */
.L_x_16:
[----:B------:R-:W2:Y:S02]  /*01c0*/  LDCU UR5, c[0x0][0x3a0] ;  /* 0x00007400ff0577ac */ /* 0x000ea40008000800 */
[----:B--2---:R-:W-:-:S13]  /*01d0*/  ISETP.GE.U32.AND P0, PT, R3, UR5, PT ;  /* 0x0000000503007c0c */ /* 0x004fda000bf06070 */
[----:B------:R-:W-:Y:S05]  /*01e0*/  @P0 EXIT ;  /* 0x000000000000094d */ /* 0x000fea0003800000 */
[----:B-1----:R-:W1:Y:S08]  /*01f0*/  LDC.64 R4, c[0x0][0x390] ;  /* 0x0000e400ff047b82 */ /* 0x002e700000000a00 */
[----:B0-----:R-:W0:Y:S01]  /*0200*/  LDC.64 R6, c[0x0][0x398] ;  /* 0x0000e600ff067b82 */ /* 0x001e220000000a00 */
[----:B-1----:R-:W1:Y:S01]  /*0210*/  I2F.U32.RP R10, R4 ;  /* 0x00000004000a7306 */ /* 0x002e620000209000 */
[----:B------:R-:W-:-:S06]  /*0220*/  IMAD R0, R4, R5, RZ ;  /* 0x0000000504007224 */ /* 0x000fcc00078e02ff */
[----:B------:R-:W-:Y:S08]  /*0230*/  BAR.SYNC.DEFER_BLOCKING 0x0 ;  /* 0x0000000000007b1d */ /* 0x000ff00000010000 */
[----:B------:R-:W-:Y:S01]  /*0240*/  BAR.SYNC.DEFER_BLOCKING 0x0 ;  /* 0x0000000000007b1d */ /* 0x000fe20000010000 */
[----:B------:R-:W-:Y:S01]  /*0250*/  IMAD.MOV R17, RZ, RZ, -R0 ;  /* 0x000000ffff117224 */ /* 0x000fe200078e0a00 */
[----:B------:R-:W-:-:S04]  /*0260*/  ISETP.NE.U32.AND P2, PT, R4, RZ, PT ;  /* 0x000000ff0400720c */ /* 0x000fc80003f45070 */
[----:B-1----:R-:W1:Y:S08]  /*0270*/  MUFU.RCP R10, R10 ;  /* 0x0000000a000a7308 */ /* 0x002e700000001000 */
[----:B------:R-:W2:Y:S08]  /*0280*/  I2F.U32.RP R2, R0 ;  /* 0x0000000000027306 */ /* 0x000eb00000209000 */
[----:B0-----:R-:W-:Y:S01]  /*0290*/  I2F.U32.RP R14, R6 ;  /* 0x00000006000e7306 */ /* 0x001fe20000209000 */
[----:B-1----:R-:W-:-:S07]  /*02a0*/  VIADD R8, R10, 0xffffffe ;  /* 0x0ffffffe0a087836 */ /* 0x002fce0000000000 */
[----:B------:R0:W1:Y:S08]  /*02b0*/  F2I.FTZ.U32.TRUNC.NTZ R9, R8 ;  /* 0x0000000800097305 */ /* 0x000070000021f000 */
[----:B--2---:R-:W2:Y:S01]  /*02c0*/  MUFU.RCP R2, R2 ;  /* 0x0000000200027308 */ /* 0x004ea20000001000 */
[----:B0-----:R-:W-:Y:S01]  /*02d0*/  IMAD.MOV.U32 R8, RZ, RZ, RZ ;  /* 0x000000ffff087224 */ /* 0x001fe200078e00ff */
[----:B-1----:R-:W-:-:S06]  /*02e0*/  IADD3 R11, PT, PT, RZ, -R9, RZ ;  /* 0x80000009ff0b7210 */ /* 0x002fcc0007ffe0ff */
[----:B------:R-:W0:Y:S01]  /*02f0*/  MUFU.RCP R14, R14 ;  /* 0x0000000e000e7308 */ /* 0x000e220000001000 */
[----:B------:R-:W-:-:S04]  /*0300*/  IMAD R11, R11, R4, RZ ;  /* 0x000000040b0b7224 */ /* 0x000fc800078e02ff */
[----:B------:R-:W-:Y:S01]  /*0310*/  IMAD.HI.U32 R10, R9, R11, R8 ;  /* 0x0000000b090a7227 */ /* 0x000fe200078e0008 */
[----:B--2---:R-:W-:-:S04]  /*0320*/  IADD3 R12, PT, PT, R2, 0xffffffe, RZ ;  /* 0x0ffffffe020c7810 */ /* 0x004fc80007ffe0ff */
[----:B------:R1:W2:Y:S01]  /*0330*/  F2I.FTZ.U32.TRUNC.NTZ R13, R12 ;  /* 0x0000000c000d7305 */ /* 0x0002a2000021f000 */
[----:B------:R-:W-:Y:S01]  /*0340*/  IMAD.HI.U32 R9, R10, R3, RZ ;  /* 0x000000030a097227 */ /* 0x000fe200078e00ff */
[----:B0-----:R-:W-:-:S03]  /*0350*/  IADD3 R10, PT, PT, R14, 0xffffffe, RZ ;  /* 0x0ffffffe0e0a7810 */ /* 0x001fc60007ffe0ff */
[----:B------:R-:W-:-:S03]  /*0360*/  IMAD.MOV R15, RZ, RZ, -R9 ;  /* 0x000000ffff0f7224 */ /* 0x000fc600078e0a09 */
[----:B------:R0:W3:Y:S01]  /*0370*/  F2I.FTZ.U32.TRUNC.NTZ R11, R10 ;  /* 0x0000000a000b7305 */ /* 0x0000e2000021f000 */
[----:B------:R-:W-:Y:S01]  /*0380*/  IMAD R15, R4, R15, R3 ;  /* 0x0000000f040f7224 */ /* 0x000fe200078e0203 */
[----:B-1----:R-:W-:-:S04]  /*0390*/  MOV R12, RZ ;  /* 0x000000ff000c7202 */ /* 0x002fc80000000f00 */
[----:B------:R-:W-:Y:S01]  /*03a0*/  ISETP.GE.U32.AND P0, PT, R15, R4, PT ;  /* 0x000000040f00720c */ /* 0x000fe20003f06070 */
[----:B--2---:R-:W-:Y:S02]  /*03b0*/  IMAD R17, R17, R13, RZ ;  /* 0x0000000d11117224 */ /* 0x004fe400078e02ff */
[----:B0-----:R-:W-:Y:S02]  /*03c0*/  IMAD.MOV.U32 R10, RZ, RZ, RZ ;  /* 0x000000ffff0a7224 */ /* 0x001fe400078e00ff */
[----:B------:R-:W-:Y:S02]  /*03d0*/  IMAD.HI.U32 R2, R13, R17, R12 ;  /* 0x000000110d027227 */ /* 0x000fe400078e000c */
[----:B------:R-:W0:Y:S04]  /*03e0*/  I2F.U32.RP R12, R5 ;  /* 0x00000005000c7306 */ /* 0x000e280000209000 */
[----:B------:R-:W-:-:S02]  /*03f0*/  IMAD.HI.U32 R2, R2, R7, RZ ;  /* 0x0000000702027227 */ /* 0x000fc400078e00ff */
[-C--:B------:R-:W-:Y:S02]  /*0400*/  @P0 IADD3 R15, PT, PT, R15, -R4.reuse, RZ ;  /* 0x800000040f0f0210 */ /* 0x080fe40007ffe0ff */
[----:B------:R-:W-:Y:S01]  /*0410*/  @P0 VIADD R9, R9, 0x1 ;  /* 0x0000000109090836 */ /* 0x000fe20000000000 */
[----:B------:R-:W-:Y:S02]  /*0420*/  IADD3 R13, PT, PT, -R2, RZ, RZ ;  /* 0x000000ff020d7210 */ /* 0x000fe40007ffe1ff */
[----:B------:R-:W-:Y:S01]  /*0430*/  ISETP.GE.U32.AND P1, PT, R15, R4, PT ;  /* 0x000000040f00720c */ /* 0x000fe20003f26070 */
[----:B---3--:R-:W-:Y:S01]  /*0440*/  IMAD.MOV R15, RZ, RZ, -R11 ;  /* 0x000000ffff0f7224 */ /* 0x008fe200078e0a0b */
[----:B0-----:R-:W0:Y:S03]  /*0450*/  MUFU.RCP R12, R12 ;  /* 0x0000000c000c7308 */ /* 0x001e260000001000 */
[----:B------:R-:W-:-:S04]  /*0460*/  IMAD R15, R15, R6, RZ ;  /* 0x000000060f0f7224 */ /* 0x000fc800078e02ff */
[----:B------:R-:W-:-:S04]  /*0470*/  IMAD.HI.U32 R8, R11, R15, R10 ;  /* 0x0000000f0b087227 */ /* 0x000fc800078e000a */
[C---:B------:R-:W-:Y:S01]  /*0480*/  IMAD R11, R0.reuse, R13, R7 ;  /* 0x0000000d000b7224 */ /* 0x040fe200078e0207 */
[----:B------:R-:W-:Y:S02]  /*0490*/  @P1 IADD3 R9, PT, PT, R9, 0x1, RZ ;  /* 0x0000000109091810 */ /* 0x000fe40007ffe0ff */
[----:B------:R-:W-:Y:S02]  /*04a0*/  @!P2 LOP3.LUT R9, RZ, R4, RZ, 0x33, !PT ;  /* 0x00000004ff09a212 */ /* 0x000fe400078e33ff */
[----:B------:R-:W-:Y:S02]  /*04b0*/  ISETP.GE.U32.AND P3, PT, R11, R0, PT ;  /* 0x000000000b00720c */ /* 0x000fe40003f66070 */
[----:B------:R-:W-:Y:S01]  /*04c0*/  ISETP.NE.U32.AND P2, PT, R0, RZ, PT ;  /* 0x000000ff0000720c */ /* 0x000fe20003f45070 */
[----:B------:R-:W-:-:S04]  /*04d0*/  IMAD.HI.U32 R8, R8, R9, RZ ;  /* 0x0000000908087227 */ /* 0x000fc800078e00ff */
[----:B------:R-:W-:Y:S02]  /*04e0*/  IMAD.MOV R13, RZ, RZ, -R8 ;  /* 0x000000ffff0d7224 */ /* 0x000fe400078e0a08 */
[----:B0-----:R-:W-:Y:S02]  /*04f0*/  VIADD R10, R12, 0xffffffe ;  /* 0x0ffffffe0c0a7836 */ /* 0x001fe40000000000 */
[----:B------:R-:W-:Y:S02]  /*0500*/  IMAD R13, R6, R13, R9 ;  /* 0x0000000d060d7224 */ /* 0x000fe400078e0209 */
[----:B------:R-:W-:Y:S01]  /*0510*/  @P3 IADD3 R11, PT, PT, -R0, R11, RZ ;  /* 0x0000000b000b3210 */ /* 0x000fe20007ffe1ff */
[----:B------:R-:W-:Y:S02]  /*0520*/  @P3 VIADD R2, R2, 0x1 ;  /* 0x0000000102023836 */ /* 0x000fe40000000000 */
[----:B------:R-:W-:Y:S02]  /*0530*/  ISETP.GE.U32.AND P0, PT, R13, R6, PT ;  /* 0x000000060d00720c */ /* 0x000fe40003f06070 */
[----:B------:R-:W-:-:S02]  /*0540*/  ISETP.GE.U32.AND P1, PT, R11, R0, PT ;  /* 0x000000000b00720c */ /* 0x000fc40003f26070 */
[----:B------:R0:W1:Y:S09]  /*0550*/  F2I.FTZ.U32.TRUNC.NTZ R11, R10 ;  /* 0x0000000a000b7305 */ /* 0x000072000021f000 */
[----:B------:R-:W-:Y:S01]  /*0560*/  @P0 IADD3 R13, PT, PT, R13, -R6, RZ ;  /* 0x800000060d0d0210 */ /* 0x000fe20007ffe0ff */
[----:B0-----:R-:W-:Y:S01]  /*0570*/  IMAD.MOV.U32 R10, RZ, RZ, RZ ;  /* 0x000000ffff0a7224 */ /* 0x001fe200078e00ff */
[----:B------:R-:W-:-:S02]  /*0580*/  @P1 IADD3 R2, PT, PT, R2, 0x1, RZ ;  /* 0x0000000102021810 */ /* 0x000fc40007ffe0ff */
[----:B------:R-:W-:Y:S02]  /*0590*/  @!P2 LOP3.LUT R2, RZ, R0, RZ, 0x33, !PT ;  /* 0x00000000ff02a212 */ /* 0x000fe400078e33ff */
[----:B------:R-:W-:Y:S01]  /*05a0*/  ISETP.GE.U32.AND P3, PT, R13, R6, PT ;  /* 0x000000060d00720c */ /* 0x000fe20003f66070 */
[--C-:B-1----:R-:W-:Y:S01]  /*05b0*/  IMAD.MOV R14, RZ, RZ, -R11.reuse ;  /* 0x000000ffff0e7224 */ /* 0x102fe200078e0a0b */
[----:B------:R-:W0:Y:S01]  /*05c0*/  I2F.U32.RP R12, R2 ;  /* 0x00000002000c7306 */ /* 0x000e220000209000 */
[----:B------:R-:W-:Y:S02]  /*05d0*/  ISETP.NE.U32.AND P1, PT, R6, RZ, PT ;  /* 0x000000ff0600720c */ /* 0x000fe40003f25070 */
[----:B------:R-:W-:Y:S01]  /*05e0*/  @P0 IADD3 R8, PT, PT, R8, 0x1, RZ ;  /* 0x0000000108080810 */ /* 0x000fe20007ffe0ff */
[----:B------:R-:W-:Y:S01]  /*05f0*/  IMAD R13, R14, R5, RZ ;  /* 0x000000050e0d7224 */ /* 0x000fe200078e02ff */
[----:B------:R-:W-:Y:S02]  /*0600*/  ISETP.NE.U32.AND P2, PT, R5, RZ, PT ;  /* 0x000000ff0500720c */ /* 0x000fe40003f45070 */
[----:B------:R-:W-:Y:S01]  /*0610*/  IADD3 R14, PT, PT, -R9, RZ, RZ ;  /* 0x000000ff090e7210 */ /* 0x000fe20007ffe1ff */
[----:B------:R-:W-:-:S03]  /*0620*/  IMAD.HI.U32 R11, R11, R13, R10 ;  /* 0x0000000d0b0b7227 */ /* 0x000fc600078e000a */
[----:B------:R-:W-:Y:S01]  /*0630*/  @P3 IADD3 R8, PT, PT, R8, 0x1, RZ ;  /* 0x0000000108083810 */ /* 0x000fe20007ffe0ff */
[----:B------:R-:W-:Y:S02]  /*0640*/  IMAD R4, R4, R14, R3 ;  /* 0x0000000e04047224 */ /* 0x000fe400078e0203 */
[----:B------:R-:W-:Y:S01]  /*0650*/  @!P1 LOP3.LUT R8, RZ, R6, RZ, 0x33, !PT ;  /* 0x00000006ff089212 */ /* 0x000fe200078e33ff */
[----:B0-----:R-:W0:Y:S03]  /*0660*/  MUFU.RCP R12, R12 ;  /* 0x0000000c000c7308 */ /* 0x001e260000001000 */
[----:B------:R-:W-:Y:S01]  /*0670*/  IADD3 R3, PT, PT, -R8, RZ, RZ ;  /* 0x000000ff08037210 */ /* 0x000fe20007ffe1ff */
[----:B------:R-:W-:-:S04]  /*0680*/  IMAD.HI.U32 R13, R11, R8, RZ ;  /* 0x000000080b0d7227 */ /* 0x000fc800078e00ff */
[----:B------:R-:W-:Y:S01]  /*0690*/  IMAD R9, R6, R3, R9 ;  /* 0x0000000306097224 */ /* 0x000fe200078e0209 */
[----:B------:R-:W-:Y:S01]  /*06a0*/  IADD3 R10, PT, PT, -R13, RZ, RZ ;  /* 0x000000ff0d0a7210 */ /* 0x000fe20007ffe1ff */
[----:B------:R-:W-:-:S04]  /*06b0*/  HFMA2 R3, -RZ, RZ, 1.984375, 0 ;  /* 0x3ff00000ff037431 */ /* 0x000fc800000001ff */
[----:B------:R-:W-:Y:S01]  /*06c0*/  IMAD R10, R5, R10, R8 ;  /* 0x0000000a050a7224 */ /* 0x000fe200078e0208 */
[----:B0-----:R-:W-:-:S04]  /*06d0*/  IADD3 R11, PT, PT, R12, 0xffffffe, RZ ;  /* 0x0ffffffe0c0b7810 */ /* 0x001fc80007ffe0ff */
[C---:B------:R-:W-:Y:S02]  /*06e0*/  ISETP.GE.U32.AND P0, PT, R10.reuse, R5, PT ;  /* 0x000000050a00720c */ /* 0x040fe40003f06070 */
[----:B------:R-:W0:Y:S11]  /*06f0*/  F2I.FTZ.U32.TRUNC.NTZ R11, R11 ;  /* 0x0000000b000b7305 */ /* 0x000e36000021f000 */
[----:B------:R-:W-:Y:S01]  /*0700*/  @P0 IMAD.IADD R10, R10, 0x1, -R5 ;  /* 0x000000010a0a0824 */ /* 0x000fe200078e0a05 */
[----:B------:R-:W-:-:S04]  /*0710*/  @P0 IADD3 R13, PT, PT, R13, 0x1, RZ ;  /* 0x000000010d0d0810 */ /* 0x000fc80007ffe0ff */
[----:B------:R-:W-:Y:S01]  /*0720*/  ISETP.GE.U32.AND P1, PT, R10, R5, PT ;  /* 0x000000050a00720c */ /* 0x000fe20003f26070 */
[----:B0-----:R-:W-:-:S05]  /*0730*/  IMAD R10, R2, R11, RZ ;  /* 0x0000000b020a7224 */ /* 0x001fca00078e02ff */
[----:B------:R-:W-:Y:S01]  /*0740*/  IADD3 R15, PT, PT, -R10, RZ, RZ ;  /* 0x000000ff0a0f7210 */ /* 0x000fe20007ffe1ff */
[----:B------:R-:W-:-:S06]  /*0750*/  HFMA2 R10, -RZ, RZ, 0, 0 ;  /* 0x00000000ff0a7431 */ /* 0x000fcc00000001ff */
[----:B------:R-:W-:Y:S01]  /*0760*/  @P1 VIADD R13, R13, 0x1 ;  /* 0x000000010d0d1836 */ /* 0x000fe20000000000 */
[----:B------:R-:W-:Y:S02]  /*0770*/  @!P2 LOP3.LUT R13, RZ, R5, RZ, 0x33, !PT ;  /* 0x00000005ff0da212 */ /* 0x000fe400078e33ff */
[----:B------:R-:W-:Y:S01]  /*0780*/  ISETP.NE.U32.AND P2, PT, R2, RZ, PT ;  /* 0x000000ff0200720c */ /* 0x000fe20003f45070 */
[----:B------:R-:W-:Y:S01]  /*0790*/  IMAD.HI.U32 R10, R11, R15, R10 ;  /* 0x0000000f0b0a7227 */ /* 0x000fe200078e000a */
[----:B------:R-:W-:-:S05]  /*07a0*/  IADD3 R15, PT, PT, -R13, RZ, RZ ;  /* 0x000000ff0d0f7210 */ /* 0x000fca0007ffe1ff */
[----:B------:R-:W-:-:S04]  /*07b0*/  IMAD.HI.U32 R12, R10, R13, RZ ;  /* 0x0000000d0a0c7227 */ /* 0x000fc800078e00ff */
[----:B------:R-:W-:Y:S01]  /*07c0*/  IMAD R8, R5, R15, R8 ;  /* 0x0000000f05087224 */ /* 0x000fe200078e0208 */
[----:B------:R-:W-:-:S03]  /*07d0*/  IADD3 R11, PT, PT, -R12, RZ, RZ ;  /* 0x000000ff0c0b7210 */ /* 0x000fc60007ffe1ff */
[----:B------:R-:W-:Y:S02]  /*07e0*/  IMAD R4, R4, R5, R8 ;  /* 0x0000000504047224 */ /* 0x000fe400078e0208 */
[----:B------:R-:W-:-:S05]  /*07f0*/  IMAD R11, R2, R11, R13 ;  /* 0x0000000b020b7224 */ /* 0x000fca00078e020d */
[----:B------:R-:W-:-:S13]  /*0800*/  ISETP.GE.U32.AND P0, PT, R11, R2, PT ;  /* 0x000000020b00720c */ /* 0x000fda0003f06070 */
[----:B------:R-:W-:Y:S01]  /*0810*/  @P0 IMAD.IADD R11, R11, 0x1, -R2 ;  /* 0x000000010b0b0824 */ /* 0x000fe200078e0a02 */
[----:B------:R-:W-:-:S04]  /*0820*/  @P0 IADD3 R12, PT, PT, R12, 0x1, RZ ;  /* 0x000000010c0c0810 */ /* 0x000fc80007ffe0ff */
[-C--:B------:R-:W-:Y:S02]  /*0830*/  ISETP.GE.U32.AND P1, PT, R11, R2.reuse, PT ;  /* 0x000000020b00720c */ /* 0x080fe40003f26070 */
[----:B------:R-:W0:Y:S11]  /*0840*/  LDC.64 R10, c[0x0][0x380] ;  /* 0x0000e000ff0a7b82 */ /* 0x000e360000000a00 */
[----:B------:R-:W-:Y:S01]  /*0850*/  @P1 VIADD R12, R12, 0x1 ;  /* 0x000000010c0c1836 */ /* 0x000fe20000000000 */
[----:B------:R-:W-:-:S05]  /*0860*/  @!P2 LOP3.LUT R12, RZ, R2, RZ, 0x33, !PT ;  /* 0x00000002ff0ca212 */ /* 0x000fca00078e33ff */
[----:B------:R-:W-:Y:S02]  /*0870*/  IMAD.MOV R14, RZ, RZ, -R12 ;  /* 0x000000ffff0e7224 */ /* 0x000fe400078e0a0c */
[----:B------:R-:W-:Y:S02]  /*0880*/  IMAD R6, R12, R6, R9 ;  /* 0x000000060c067224 */ /* 0x000fe400078e0209 */
[----:B------:R-:W-:Y:S01]  /*0890*/  IMAD R13, R2, R14, R13 ;  /* 0x0000000e020d7224 */ /* 0x000fe200078e020d */
[----:B------:R-:W-:-:S03]  /*08a0*/  MOV R2, 0x0 ;  /* 0x0000000000027802 */ /* 0x000fc60000000f00 */
[----:B------:R-:W-:-:S04]  /*08b0*/  IMAD R4, R0, R13, R4 ;  /* 0x0000000d00047224 */ /* 0x000fc800078e0204 */
[----:B------:R-:W-:-:S04]  /*08c0*/  IMAD R7, R6, R7, R4 ;  /* 0x0000000706077224 */ /* 0x000fc800078e0204 */
[----:B0-----:R-:W-:-:S05]  /*08d0*/  IMAD.WIDE.U32 R10, R7, 0x8, R10 ;  /* 0x00000008070a7825 */ /* 0x001fca00078e000a */
[----:B------:R-:W-:Y:S01]  /*08e0*/  STG.E.64 desc[UR8][R10.64], R2 ;  /* 0x000000020a007986 */ /* 0x000fe2000c101b08 */
[----:B------:R-:W-:Y:S05]  /*08f0*/  EXIT ;  /* 0x000000000000794d */ /* 0x000fea0003800000 */
.L_x_20:
        /* <DEDUP_REMOVED lines=16> */
.L_x_33:


//--------------------- .text._Z15pauli_reshufflePdS_jj --------------------------
	.section	.text._Z15pauli_reshufflePdS_jj,"ax",@progbits
	.align	128
        .global         _Z15pauli_reshufflePdS_jj
        .type           _Z15pauli_reshufflePdS_jj,@function
        .size           _Z15pauli_reshufflePdS_jj,(.L_x_34 - _Z15pauli_reshufflePdS_jj)
        .other          _Z15pauli_reshufflePdS_jj,@"STO_CUDA_ENTRY STV_DEFAULT"
_Z15pauli_reshufflePdS_jj:
.text._Z15pauli_reshufflePdS_jj:
[----:B------:R-:W-:Y:S01]  /*0000*/  LDC R1, c[0x0][0x37c] ;  /* 0x0000df00ff017b82 */ /* 0x000fe20000000800 */
[----:B------:R-:W0:Y:S07]  /*0010*/  S2R R3, SR_TID.Y ;  /* 0x0000000000037919 */ /* 0x000e2e0000002200 */
[----:B------:R-:W1:Y:S01]  /*0020*/  LDC R5, c[0x0][0x360] ;  /* 0x0000d800ff057b82 */ /* 0x000e620000000800 */
[----:B------:R-:W2:Y:S01]  /*0030*/  LDCU UR7, c[0x0][0x390] ;  /* 0x00007200ff0777ac */ /* 0x000ea20008000800 */
[----:B------:R-:W1:Y:S01]  /*0040*/  S2R R0, SR_TID.X ;  /* 0x0000000000007919 */ /* 0x000e620000002100 */
[----:B------:R-:W-:-:S05]  /*0050*/  UMOV UR4, 0x1 ;  /* 0x0000000100047882 */ /* 0x000fca0000000000 */
[----:B------:R-:W0:Y:S08]  /*0060*/  S2UR UR6, SR_CTAID.Y ;  /* 0x00000000000679c3 */ /* 0x000e300000002600 */
[----:B------:R-:W0:Y:S01]  /*0070*/  LDC R4, c[0x0][0x364] ;  /* 0x0000d900ff047b82 */ /* 0x000e220000000800 */
[----:B--2---:R-:W-:-:S07]  /*0080*/  USHF.L.U32 UR4, UR4, UR7, URZ ;  /* 0x0000000704047299 */ /* 0x004fce00080006ff */
[----:B------:R-:W1:Y:S01]  /*0090*/  S2UR UR5, SR_CTAID.X ;  /* 0x00000000000579c3 */ /* 0x000e620000002500 */
[----:B0-----:R-:W-:-:S05]  /*00a0*/  IMAD R4, R4, UR6, R3 ;  /* 0x0000000604047c24 */ /* 0x001fca000f8e0203 */
[----:B------:R-:W-:Y:S01]  /*00b0*/  ISETP.GE.U32.AND P0, PT, R4, UR4, PT ;  /* 0x0000000404007c0c */ /* 0x000fe2000bf06070 */
[----:B-1----:R-:W-:-:S05]  /*00c0*/  IMAD R5, R5, UR5, R0 ;  /* 0x0000000505057c24 */ /* 0x002fca000f8e0200 */
[----:B------:R-:W-:-:S13]  /*00d0*/  ISETP.GE.OR P0, PT, R5, UR4, P0 ;  /* 0x0000000405007c0c */ /* 0x000fda0008706670 */
[----:B------:R-:W-:Y:S05]  /*00e0*/  @P0 EXIT ;  /* 0x000000000000094d */ /* 0x000fea0003800000 */
[----:B------:R-:W-:Y:S01]  /*00f0*/  LOP3.LUT R3, RZ, R5, RZ, 0x33, !PT ;  /* 0x00000005ff037212 */ /* 0x000fe200078e33ff */
[----:B------:R-:W-:Y:S01]  /*0100*/  BSSY.RECONVERGENT B0, `(.L_x_21) ;  /* 0x000000a000007945 */ /* 0x000fe20003800200 */
[----:B------:R-:W-:Y:S02]  /*0110*/  IMAD.MOV.U32 R6, RZ, RZ, RZ ;  /* 0x000000ffff067224 */ /* 0x000fe400078e00ff */
[----:B------:R-:W-:-:S13]  /*0120*/  LOP3.LUT P0, R0, R4, RZ, R3, 0xa0, !PT ;  /* 0x000000ff04007212 */ /* 0x000fda000780a003 */
[----:B------:R-:W-:Y:S05]  /*0130*/  @!P0 BRA `(.L_x_22) ;  /* 0x0000000000188947 */ /* 0x000fea0003800000 */
[----:B------:R-:W-:-:S07]  /*0140*/  IMAD.MOV.U32 R6, RZ, RZ, RZ ;  /* 0x000000ffff067224 */ /* 0x000fce00078e00ff */
.L_x_23:
[C---:B------:R-:W-:Y:S02]  /*0150*/  ISETP.GT.U32.AND P0, PT, R0.reuse, 0x1, PT ;  /* 0x000000010000780c */ /* 0x040fe40003f04070 */
[----:B------:R-:W-:Y:S02]  /*0160*/  LOP3.LUT R3, R0, 0x1, RZ, 0xc0, !PT ;  /* 0x0000000100037812 */ /* 0x000fe400078ec0ff */
[----:B------:R-:W-:-:S03]  /*0170*/  SHF.R.U32.HI R0, RZ, 0x1, R0 ;  /* 0x00000001ff007819 */ /* 0x000fc60000011600 */
[----:B------:R-:W-:-:S06]  /*0180*/  IMAD.IADD R6, R3, 0x1, R6 ;  /* 0x0000000103067824 */ /* 0x000fcc00078e0206 */
[----:B------:R-:W-:Y:S05]  /*0190*/  @P0 BRA `(.L_x_23) ;  /* 0xfffffffc00ec0947 */ /* 0x000fea000383ffff */
.L_x_22:
[----:B------:R-:W-:Y:S05]  /*01a0*/  BSYNC.RECONVERGENT B0 ;  /* 0x0000000000007941 */ /* 0x000fea0003800200 */
.L_x_21:
[----:B------:R-:W0:Y:S01]  /*01b0*/  LDCU UR6, c[0x0][0x394] ;  /* 0x00007280ff0677ac */ /* 0x000e220008000800 */
[----:B------:R-:W1:Y:S01]  /*01c0*/  LDC.64 R2, c[0x0][0x380] ;  /* 0x0000e000ff027b82 */ /* 0x000e620000000a00 */
[----:B------:R-:W-:Y:S01]  /*01d0*/  SHF.L.U32 R7, R5, UR7, RZ ;  /* 0x0000000705077c19 */ /* 0x000fe200080006ff */
[----:B------:R-:W2:Y:S03]  /*01e0*/  LDCU.64 UR4, c[0x0][0x358] ;  /* 0x00006b00ff0477ac */ /* 0x000ea60008000a00 */
[----:B------:R-:W-:Y:S02]  /*01f0*/  LOP3.LUT R0, R7, R4, RZ, 0xfc, !PT ;  /* 0x0000000407007212 */ /* 0x000fe400078efcff */
[----:B------:R-:W-:-:S05]  /*0200*/  LOP3.LUT R7, R6, 0x1, RZ, 0xc0, !PT ;  /* 0x0000000106077812 */ /* 0x000fca00078ec0ff */
[----:B------:R-:W-:Y:S01]  /*0210*/  IMAD R0, R0, 0x2, R7 ;  /* 0x0000000200007824 */ /* 0x000fe200078e0207 */
[----:B0-----:R-:W-:-:S13]  /*0220*/  ISETP.NE.AND P0, PT, RZ, UR6, PT ;  /* 0x00000006ff007c0c */ /* 0x001fda000bf05270 */
[----:B-1----:R-:W-:-:S06]  /*0230*/  @!P0 IMAD.WIDE.U32 R2, R0, 0x8, R2 ;  /* 0x0000000800028825 */ /* 0x002fcc00078e0002 */
[----:B--2---:R-:W2:Y:S01]  /*0240*/  @!P0 LDG.E.64 R2, desc[UR4][R2.64] ;  /* 0x0000000402028981 */ /* 0x004ea2000c1e1b00 */
[C---:B------:R-:W-:Y:S02]  /*0250*/  IMAD.SHL.U32 R7, R4.reuse, 0x2, RZ ;  /* 0x0000000204077824 */ /* 0x040fe400078e00ff */
[C---:B------:R-:W-:Y:S02]  /*0260*/  IMAD.SHL.U32 R9, R4.reuse, 0x4, RZ ;  /* 0x0000000404097824 */ /* 0x040fe400078e00ff */
[----:B------:R-:W-:Y:S01]  /*0270*/  IMAD.SHL.U32 R10, R4, 0x8, RZ ;  /* 0x00000008040a7824 */ /* 0x000fe200078e00ff */
[----:B------:R-:W-:Y:S01]  /*0280*/  LOP3.LUT R8, R7, 0x2, RZ, 0xc0, !PT ;  /* 0x0000000207087812 */ /* 0x000fe200078ec0ff */
[----:B------:R-:W-:-:S03]  /*0290*/  IMAD.SHL.U32 R7, R5, 0x2, RZ ;  /* 0x0000000205077824 */ /* 0x000fc600078e00ff */
[----:B------:R-:W-:-:S04]  /*02a0*/  LOP3.LUT R8, R8, 0x1, R5, 0xf8, !PT ;  /* 0x0000000108087812 */ /* 0x000fc800078ef805 */
[----:B------:R-:W-:-:S04]  /*02b0*/  LOP3.LUT R8, R8, 0x8, R9, 0xf8, !PT ;  /* 0x0000000808087812 */ /* 0x000fc800078ef809 */
[----:B------:R-:W-:Y:S01]  /*02c0*/  LOP3.LUT R7, R8, 0x4, R7, 0xf8, !PT ;  /* 0x0000000408077812 */ /* 0x000fe200078ef807 */
[----:B------:R-:W-:-:S03]  /*02d0*/  IMAD.SHL.U32 R8, R5, 0x4, RZ ;  /* 0x0000000405087824 */ /* 0x000fc600078e00ff */
        /* <DEDUP_REMOVED lines=45> */
[C---:B------:R-:W-:Y:S02]  /*05b0*/  IMAD.SHL.U32 R10, R4.reuse, 0x8000, RZ ;  /* 0x00008000040a7824 */ /* 0x040fe400078e00ff */
[----:B------:R-:W-:Y:S01]  /*05c0*/  IMAD.U32 R4, R4, 0x10000, RZ ;  /* 0x0001000004047824 */ /* 0x000fe200078e00ff */
[----:B------:R-:W-:Y:S02]  /*05d0*/  LOP3.LUT R9, R7, 0x4000000, R8, 0xf8, !PT ;  /* 0x0400000007097812 */ /* 0x000fe400078ef808 */
[----:B------:R-:W-:Y:S02]  /*05e0*/  LOP3.LUT R8, R6, 0x2, RZ, 0xc0, !PT ;  /* 0x0000000206087812 */ /* 0x000fe400078ec0ff */
[----:B------:R-:W0:Y:S01]  /*05f0*/  LDC.64 R6, c[0x0][0x388] ;  /* 0x0000e200ff067b82 */ /* 0x000e220000000a00 */
[----:B------:R-:W-:Y:S01]  /*0600*/  LOP3.LUT R12, R9, 0x20000000, R10, 0xf8, !PT ;  /* 0x20000000090c7812 */ /* 0x000fe200078ef80a */
[C---:B------:R-:W-:Y:S01]  /*0610*/  IMAD.SHL.U32 R9, R5.reuse, 0x4000, RZ ;  /* 0x0000400005097824 */ /* 0x040fe200078e00ff */
[----:B------:R-:W-:Y:S01]  /*0620*/  @!P0 IADD3 R11, PT, PT, -R8, 0x1, RZ ;  /* 0x00000001080b8810 */ /* 0x000fe20007ffe1ff */
[----:B------:R-:W-:-:S03]  /*0630*/  IMAD.SHL.U32 R5, R5, 0x8000, RZ ;  /* 0x0000800005057824 */ /* 0x000fc600078e00ff */
[----:B------:R-:W-:Y:S02]  /*0640*/  LOP3.LUT R9, R12, 0x10000000, R9, 0xf8, !PT ;  /* 0x100000000c097812 */ /* 0x000fe400078ef809 */
[----:B------:R-:W2:Y:S02]  /*0650*/  @!P0 I2F.F64 R10, R11 ;  /* 0x0000000b000a8312 */ /* 0x000ea40000201c00 */
[----:B------:R-:W-:-:S04]  /*0660*/  LOP3.LUT R4, R9, 0x80000000, R4, 0xf8, !PT ;  /* 0x8000000009047812 */ /* 0x000fc800078ef804 */
[----:B------:R-:W-:-:S05]  /*0670*/  LOP3.LUT R5, R4, 0x40000000, R5, 0xf8, !PT ;  /* 0x4000000004057812 */ /* 0x000fca00078ef805 */
[----:B0-----:R-:W-:Y:S01]  /*0680*/  @!P0 IMAD.WIDE.U32 R6, R5, 0x8, R6 ;  /* 0x0000000805068825 */ /* 0x001fe200078e0006 */
[----:B--2---:R-:W-:-:S07]  /*0690*/  @!P0 DMUL R2, R10, R2 ;  /* 0x000000020a028228 */ /* 0x004fce0000000000 */
[----:B------:R0:W-:Y:S01]  /*06a0*/  @!P0 STG.E.64 desc[UR4][R6.64], R2 ;  /* 0x0000000206008986 */ /* 0x0001e2000c101b04 */
[----:B------:R-:W-:Y:S05]  /*06b0*/  @!P0 EXIT ;  /* 0x000000000000894d */ /* 0x000fea0003800000 */
[----:B0-----:R-:W0:Y:S08]  /*06c0*/  LDC.64 R2, c[0x0][0x388] ;  /* 0x0000e200ff027b82 */ /* 0x001e300000000a00 */
[----:B------:R-:W1:Y:S01]  /*06d0*/  LDC.64 R10, c[0x0][0x380] ;  /* 0x0000e000ff0a7b82 */ /* 0x000e620000000a00 */
[----:B0-----:R-:W-:-:S05]  /*06e0*/  IMAD.WIDE.U32 R6, R5, 0x8, R2 ;  /* 0x0000000805067825 */ /* 0x001fca00078e0002 */
[----:B------:R-:W2:Y:S01]  /*06f0*/  LDG.E.64 R2, desc[UR4][R6.64] ;  /* 0x0000000406027981 */ /* 0x000ea2000c1e1b00 */
[----:B------:R-:W-:Y:S01]  /*0700*/  IADD3 R4, PT, PT, -R8, 0x1, RZ ;  /* 0x0000000108047810 */ /* 0x000fe20007ffe1ff */
[----:B-1----:R-:W-:-:S05]  /*0710*/  IMAD.WIDE.U32 R10, R0, 0x8, R10 ;  /* 0x00000008000a7825 */ /* 0x002fca00078e000a */
[----:B------:R-:W2:Y:S02]  /*0720*/  I2F.F64 R4, R4 ;  /* 0x0000000400047312 */ /* 0x000ea40000201c00 */
[----:B--2---:R-:W-:-:S07]  /*0730*/  DMUL R2, R4, R2 ;  /* 0x0000000204027228 */ /* 0x004fce0000000000 */
[----:B------:R-:W-:Y:S01]  /*0740*/  STG.E.64 desc[UR4][R10.64], R2 ;  /* 0x000000020a007986 */ /* 0x000fe2000c101b04 */
[----:B------:R-:W-:Y:S05]  /*0750*/  EXIT ;  /* 0x000000000000794d */ /* 0x000fea0003800000 */
.L_x_24:
        /* <DEDUP_REMOVED lines=10> */
.L_x_34:


//--------------------- .text._Z18bit_to_pauli_basisPdjj --------------------------
	.section	.text._Z18bit_to_pauli_basisPdjj,"ax",@progbits
	.align	128
        .global         _Z18bit_to_pauli_basisPdjj
        .type           _Z18bit_to_pauli_basisPdjj,@function
        .size           _Z18bit_to_pauli_basisPdjj,(.L_x_35 - _Z18bit_to_pauli_basisPdjj)
        .other          _Z18bit_to_pauli_basisPdjj,@"STO_CUDA_ENTRY STV_DEFAULT"
_Z18bit_to_pauli_basisPdjj:
.text._Z18bit_to_pauli_basisPdjj:
        /* <DEDUP_REMOVED lines=15> */
[----:B------:R-:W0:Y:S01]  /*00f0*/  LDCU UR6, c[0x0][0x388] ;  /* 0x00007100ff0677ac */ /* 0x000e220008000800 */
[----:B------:R-:W1:Y:S01]  /*0100*/  LDC.64 R4, c[0x0][0x380] ;  /* 0x0000e000ff047b82 */ /* 0x000e620000000a00 */
[----:B------:R-:W2:Y:S01]  /*0110*/  LDCU.64 UR4, c[0x0][0x358] ;  /* 0x00006b00ff0477ac */ /* 0x000ea20008000a00 */
[C---:B0-----:R-:W-:Y:S02]  /*0120*/  LOP3.LUT R2, R0.reuse, UR6, RZ, 0xfc, !PT ;  /* 0x0000000600027c12 */ /* 0x041fe4000f8efcff */
[----:B------:R-:W-:Y:S02]  /*0130*/  LOP3.LUT R6, R0, UR6, RZ, 0x30, !PT ;  /* 0x0000000600067c12 */ /* 0x000fe4000f8e30ff */
[----:B------:R-:W-:Y:S02]  /*0140*/  SHF.L.U32 R3, R2, UR7, RZ ;  /* 0x0000000702037c19 */ /* 0x000fe400080006ff */
[----:B------:R-:W-:Y:S02]  /*0150*/  SHF.L.U32 R7, R6, UR7, RZ ;  /* 0x0000000706077c19 */ /* 0x000fe400080006ff */
[----:B------:R-:W-:-:S02]  /*0160*/  LOP3.LUT P0, RZ, R0, UR6, RZ, 0xc0, !PT ;  /* 0x0000000600ff7c12 */ /* 0x000fc4000f80c0ff */
[C---:B------:R-:W-:Y:S02]  /*0170*/  LOP3.LUT P1, RZ, R14.reuse, UR6, RZ, 0xc, !PT ;  /* 0x000000060eff7c12 */ /* 0x040fe4000f820cff */
[----:B------:R-:W-:Y:S02]  /*0180*/  LOP3.LUT R3, R3, UR6, R14, 0xf2, !PT ;  /* 0x0000000603037c12 */ /* 0x000fe4000f8ef20e */
[----:B------:R-:W-:Y:S02]  /*0190*/  LOP3.LUT R7, R14, UR6, R7, 0xfe, !PT ;  /* 0x000000060e077c12 */ /* 0x000fe4000f8efe07 */
[----:B------:R-:W-:Y:S01]  /*01a0*/  PLOP3.LUT P0, PT, P0, P1, PT, 0x2f, 0xf2 ;  /* 0x0000000000f2781c */ /* 0x000fe20000702577 */
[----:B------:R-:W-:Y:S02]  /*01b0*/  IMAD.SHL.U32 R3, R3, 0x2, RZ ;  /* 0x0000000203037824 */ /* 0x000fe400078e00ff */
[----:B------:R-:W-:Y:S02]  /*01c0*/  IMAD.SHL.U32 R7, R7, 0x2, RZ ;  /* 0x0000000207077824 */ /* 0x000fe400078e00ff */
[----:B-1----:R-:W-:-:S04]  /*01d0*/  IMAD.WIDE R2, R3, 0x8, R4 ;  /* 0x0000000803027825 */ /* 0x002fc800078e0204 */
[----:B------:R-:W-:-:S04]  /*01e0*/  IMAD.WIDE R4, R7, 0x8, R4 ;  /* 0x0000000807047825 */ /* 0x000fc800078e0204 */
[----:B--2---:R-:W2:Y:S04]  /*01f0*/  @!P0 LDG.E.64 R6, desc[UR4][R2.64] ;  /* 0x0000000402068981 */ /* 0x004ea8000c1e1b00 */
[----:B------:R-:W2:Y:S01]  /*0200*/  @!P0 LDG.E.64 R8, desc[UR4][R4.64] ;  /* 0x0000000404088981 */ /* 0x000ea2000c1e1b00 */
[----:B------:R-:W-:Y:S01]  /*0210*/  LOP3.LUT P1, RZ, R0, UR6, RZ, 0xc, !PT ;  /* 0x0000000600ff7c12 */ /* 0x000fe2000f820cff */
[----:B------:R-:W-:Y:S01]  /*0220*/  @!P0 IMAD.MOV.U32 R12, RZ, RZ, 0x667f3bcd ;  /* 0x667f3bcdff0c8424 */ /* 0x000fe200078e00ff */
[----:B------:R-:W-:Y:S01]  /*0230*/  LOP3.LUT P2, RZ, R14, UR6, RZ, 0xc0, !PT ;  /* 0x000000060eff7c12 */ /* 0x000fe2000f84c0ff */
[----:B------:R-:W-:-:S03]  /*0240*/  @!P0 IMAD.MOV.U32 R13, RZ, RZ, 0x3fe6a09e ;  /* 0x3fe6a09eff0d8424 */ /* 0x000fc600078e00ff */
[----:B------:R-:W-:Y:S01]  /*0250*/  PLOP3.LUT P1, PT, P1, P2, PT, 0x2f, 0xf2 ;  /* 0x0000000000f2781c */ /* 0x000fe20000f24577 */
[C-C-:B--2---:R-:W-:Y:S02]  /*0260*/  @!P0 DADD R10, R6.reuse, R8.reuse ;  /* 0x00000000060a8229 */ /* 0x144fe40000000008 */
[----:B------:R-:W-:-:S06]  /*0270*/  @!P0 DADD R6, R6, -R8 ;  /* 0x0000000006068229 */ /* 0x000fcc0000000808 */
[-C--:B------:R-:W-:Y:S02]  /*0280*/  @!P0 DMUL R10, R10, R12.reuse ;  /* 0x0000000c0a0a8228 */ /* 0x080fe40000000000 */
[----:B------:R-:W-:-:S05]  /*0290*/  @!P0 DMUL R6, R6, R12 ;  /* 0x0000000c06068228 */ /* 0x000fca0000000000 */
[----:B------:R0:W-:Y:S04]  /*02a0*/  @!P0 STG.E.64 desc[UR4][R2.64], R10 ;  /* 0x0000000a02008986 */ /* 0x0001e8000c101b04 */
[----:B------:R0:W-:Y:S01]  /*02b0*/  @!P0 STG.E.64 desc[UR4][R4.64], R6 ;  /* 0x0000000604008986 */ /* 0x0001e2000c101b04 */
[----:B------:R-:W-:Y:S05]  /*02c0*/  @P1 EXIT ;  /* 0x000000000000194d */ /* 0x000fea0003800000 */
[----:B0-----:R-:W2:Y:S04]  /*02d0*/  LDG.E.64 R6, desc[UR4][R2.64+0x8] ;  /* 0x0000080402067981 */ /* 0x001ea8000c1e1b00 */
[----:B------:R-:W2:Y:S01]  /*02e0*/  LDG.E.64 R8, desc[UR4][R4.64+0x8] ;  /* 0x0000080404087981 */ /* 0x000ea2000c1e1b00 */
[----:B------:R-:W-:Y:S01]  /*02f0*/  UMOV UR6, 0x667f3bcd ;  /* 0x667f3bcd00067882 */ /* 0x000fe20000000000 */
[----:B------:R-:W-:Y:S01]  /*0300*/  UMOV UR7, 0x3fe6a09e ;  /* 0x3fe6a09e00077882 */ /* 0x000fe20000000000 */
[C-C-:B--2---:R-:W-:Y:S02]  /*0310*/  DADD R10, R6.reuse, R8.reuse ;  /* 0x00000000060a7229 */ /* 0x144fe40000000008 */
[----:B------:R-:W-:-:S06]  /*0320*/  DADD R6, R6, -R8 ;  /* 0x0000000006067229 */ /* 0x000fcc0000000808 */
[----:B------:R-:W-:Y:S02]  /*0330*/  DMUL R10, R10, UR6 ;  /* 0x000000060a0a7c28 */ /* 0x000fe40008000000 */
[----:B------:R-:W-:-:S05]  /*0340*/  DMUL R6, R6, UR6 ;  /* 0x0000000606067c28 */ /* 0x000fca0008000000 */
[----:B------:R-:W-:Y:S04]  /*0350*/  STG.E.64 desc[UR4][R2.64+0x8], R10 ;  /* 0x0000080a02007986 */ /* 0x000fe8000c101b04 */
[----:B------:R-:W-:Y:S01]  /*0360*/  STG.E.64 desc[UR4][R4.64+0x8], R6 ;  /* 0x0000080604007986 */ /* 0x000fe2000c101b04 */
[----:B------:R-:W-:Y:S05]  /*0370*/  EXIT ;  /* 0x000000000000794d */ /* 0x000fea0003800000 */
.L_x_25:
        /* <DEDUP_REMOVED lines=16> */
.L_x_35:


//--------------------- .nv.shared._Z4swapPdjjj   --------------------------
	.section	.nv.shared._Z4swapPdjjj,"aw",@nobits
	.sectionflags	@""
	.align	16
	.zero		1024


//--------------------- .nv.shared.reserved.0     --------------------------
	.section	.nv.shared.reserved.0,"aw",@nobits
	.weak		__nv_reservedSMEM_offset_0_alias
	.size		__nv_reservedSMEM_offset_0_alias, 0, 64
	.other		__nv_reservedSMEM_offset_0_alias,@"STO_CUDA_RESERVED_SHARED STV_DEFAULT"
__nv_reservedSMEM_offset_0_alias:
	.zero		0
	.zero		64


//--------------------- .nv.shared._Z5tracePdi    --------------------------
	.section	.nv.shared._Z5tracePdi,"aw",@nobits
	.sectionflags	@""
	.align	16
	.zero		1024


//--------------------- .nv.shared._Z8get_diagPdS_j --------------------------
	.section	.nv.shared._Z8get_diagPdS_j,"aw",@nobits
	.sectionflags	@""
	.align	16
	.zero		1024


//--------------------- .nv.shared._Z9dm_reducePdjS_jj --------------------------
	.section	.nv.shared._Z9dm_reducePdjS_jj,"aw",@nobits
	.sectionflags	@""
	.align	16
	.zero		1024


//--------------------- .nv.shared._Z13two_qubit_ptmPdS_jjj --------------------------
	.section	.nv.shared._Z13two_qubit_ptmPdS_jjj,"aw",@nobits
	.sectionflags	@""
	.align	16
	.zero		1024


//--------------------- .nv.shared._Z16single_qubit_ptmPdS_jj --------------------------
	.section	.nv.shared._Z16single_qubit_ptmPdS_jj,"aw",@nobits
	.sectionflags	@""
	.align	16
	.zero		1024


//--------------------- .nv.shared._Z21two_qubit_general_ptmPdS_jjjjj --------------------------
	.section	.nv.shared._Z21two_qubit_general_ptmPdS_jjjjj,"aw",@nobits
	.sectionflags	@""
	.align	16
	.zero		1024


//--------------------- .nv.shared._Z15pauli_reshufflePdS_jj --------------------------
	.section	.nv.shared._Z15pauli_reshufflePdS_jj,"aw",@nobits
	.sectionflags	@""
	.align	16
	.zero		1024


//--------------------- .nv.shared._Z18bit_to_pauli_basisPdjj --------------------------
	.section	.nv.shared._Z18bit_to_pauli_basisPdjj,"aw",@nobits
	.sectionflags	@""
	.align	16
	.zero		1024


//--------------------- .nv.constant0._Z4swapPdjjj --------------------------
	.section	.nv.constant0._Z4swapPdjjj,"a",@progbits
	.sectionflags	@""
	.align	4
.nv.constant0._Z4swapPdjjj:
	.zero		916


//--------------------- .nv.constant0._Z5tracePdi --------------------------
	.section	.nv.constant0._Z5tracePdi,"a",@progbits
	.sectionflags	@""
	.align	4
.nv.constant0._Z5tracePdi:
	.zero		908


//--------------------- .nv.constant0._Z8get_diagPdS_j --------------------------
	.section	.nv.constant0._Z8get_diagPdS_j,"a",@progbits
	.sectionflags	@""
	.align	4
.nv.constant0._Z8get_diagPdS_j:
	.zero		916


//--------------------- .nv.constant0._Z9dm_reducePdjS_jj --------------------------
	.section	.nv.constant0._Z9dm_reducePdjS_jj,"a",@progbits
	.sectionflags	@""
	.align	4
.nv.constant0._Z9dm_reducePdjS_jj:
	.zero		928


//--------------------- .nv.constant0._Z13two_qubit_ptmPdS_jjj --------------------------
	.section	.nv.constant0._Z13two_qubit_ptmPdS_jjj,"a",@progbits
	.sectionflags	@""
	.align	4
.nv.constant0._Z13two_qubit_ptmPdS_jjj:
	.zero		924


//--------------------- .nv.constant0._Z16single_qubit_ptmPdS_jj --------------------------
	.section	.nv.constant0._Z16single_qubit_ptmPdS_jj,"a",@progbits
	.sectionflags	@""
	.align	4
.nv.constant0._Z16single_qubit_ptmPdS_jj:
	.zero		920


//--------------------- .nv.constant0._Z21two_qubit_general_ptmPdS_jjjjj --------------------------
	.section	.nv.constant0._Z21two_qubit_general_ptmPdS_jjjjj,"a",@progbits
	.sectionflags	@""
	.align	4
.nv.constant0._Z21two_qubit_general_ptmPdS_jjjjj:
	.zero		932


//--------------------- .nv.constant0._Z15pauli_reshufflePdS_jj --------------------------
	.section	.nv.constant0._Z15pauli_reshufflePdS_jj,"a",@progbits
	.sectionflags	@""
	.align	4
.nv.constant0._Z15pauli_reshufflePdS_jj:
	.zero		920


//--------------------- .nv.constant0._Z18bit_to_pauli_basisPdjj --------------------------
	.section	.nv.constant0._Z18bit_to_pauli_basisPdjj,"a",@progbits
	.sectionflags	@""
	.align	4
.nv.constant0._Z18bit_to_pauli_basisPdjj:
	.zero		912


//--------------------- SYMBOLS --------------------------

	.type		.nv.reservedSmem.offset0,@object
	.size		.nv.reservedSmem.offset0,0x4
	.type		.nv.reservedSmem.cap,@object
	.size		.nv.reservedSmem.cap,0x4
